//
// Generated by NVIDIA NVVM Compiler
//
// Compiler Build ID: CL-36424714
// Cuda compilation tools, release 13.0, V13.0.88
// Based on NVVM 20.0.0
//

.version 9.0
.target sm_100
.address_size 64

	// .globl	_Z24cache_smem_select_matmulILi32EEviiiiPKfS1_PKiPf
// _ZZ24cache_smem_select_matmulILi32EEviiiiPKfS1_PKiPfE2Xs has been demoted

.visible .entry _Z24cache_smem_select_matmulILi32EEviiiiPKfS1_PKiPf(
	.param .u32 _Z24cache_smem_select_matmulILi32EEviiiiPKfS1_PKiPf_param_0,
	.param .u32 _Z24cache_smem_select_matmulILi32EEviiiiPKfS1_PKiPf_param_1,
	.param .u32 _Z24cache_smem_select_matmulILi32EEviiiiPKfS1_PKiPf_param_2,
	.param .u32 _Z24cache_smem_select_matmulILi32EEviiiiPKfS1_PKiPf_param_3,
	.param .u64 .ptr .align 1 _Z24cache_smem_select_matmulILi32EEviiiiPKfS1_PKiPf_param_4,
	.param .u64 .ptr .align 1 _Z24cache_smem_select_matmulILi32EEviiiiPKfS1_PKiPf_param_5,
	.param .u64 .ptr .align 1 _Z24cache_smem_select_matmulILi32EEviiiiPKfS1_PKiPf_param_6,
	.param .u64 .ptr .align 1 _Z24cache_smem_select_matmulILi32EEviiiiPKfS1_PKiPf_param_7
)
{
	.reg .pred 	%p<6>;
	.reg .b32 	%r<161>;
	.reg .b32 	%f<106>;
	.reg .b64 	%rd<154>;
	// demoted variable
	.shared .align 4 .b8 _ZZ24cache_smem_select_matmulILi32EEviiiiPKfS1_PKiPfE2Xs[4096];
	ld.param.u32 	%r105, [_Z24cache_smem_select_matmulILi32EEviiiiPKfS1_PKiPf_param_0];
	ld.param.u32 	%r108, [_Z24cache_smem_select_matmulILi32EEviiiiPKfS1_PKiPf_param_1];
	ld.param.u32 	%r106, [_Z24cache_smem_select_matmulILi32EEviiiiPKfS1_PKiPf_param_2];
	ld.param.u64 	%rd7, [_Z24cache_smem_select_matmulILi32EEviiiiPKfS1_PKiPf_param_6];
	mov.u32 	%r1, %tid.x;
	and.b32  	%r2, %r1, 31;
	shr.u32 	%r109, %r1, 5;
	mov.u32 	%r110, %ctaid.x;
	shl.b32 	%r111, %r110, 5;
	or.b32  	%r3, %r111, %r2;
	mov.u32 	%r112, %ctaid.y;
	shl.b32 	%r113, %r112, 5;
	or.b32  	%r4, %r113, %r109;
	setp.ge.s32 	%p1, %r4, %r108;
	@%p1 bra 	$L__BB0_8;
	cvta.to.global.u64 	%rd9, %rd7;
	mul.wide.u32 	%rd10, %r4, 4;
	add.s64 	%rd11, %rd9, %rd10;
	ld.global.u32 	%r114, [%rd11];
	mad.lo.s32 	%r5, %r114, %r105, %r3;
	setp.lt.s32 	%p2, %r106, 1;
	mov.f32 	%f104, 0f00000000;
	@%p2 bra 	$L__BB0_6;
	ld.param.u64 	%rd151, [_Z24cache_smem_select_matmulILi32EEviiiiPKfS1_PKiPf_param_5];
	ld.param.u32 	%r127, [_Z24cache_smem_select_matmulILi32EEviiiiPKfS1_PKiPf_param_3];
	cvt.s64.s32 	%rd1, %r5;
	and.b32  	%r116, %r1, 992;
	or.b32  	%r117, %r116, %r2;
	shl.b32 	%r118, %r117, 2;
	mov.u32 	%r119, _ZZ24cache_smem_select_matmulILi32EEviiiiPKfS1_PKiPfE2Xs;
	add.s32 	%r6, %r119, %r118;
	mul.lo.s32 	%r159, %r127, %r105;
	shl.b32 	%r8, %r159, 5;
	shl.b32 	%r158, %r159, 1;
	mul.lo.s32 	%r157, %r159, 3;
	shl.b32 	%r156, %r159, 2;
	mul.lo.s32 	%r155, %r159, 5;
	mul.lo.s32 	%r154, %r159, 6;
	mul.lo.s32 	%r153, %r159, 7;
	shl.b32 	%r152, %r159, 3;
	mul.lo.s32 	%r151, %r159, 9;
	mul.lo.s32 	%r150, %r159, 10;
	mul.lo.s32 	%r149, %r159, 11;
	mul.lo.s32 	%r148, %r159, 12;
	mul.lo.s32 	%r147, %r159, 13;
	mul.lo.s32 	%r146, %r159, 14;
	mul.lo.s32 	%r145, %r159, 15;
	shl.b32 	%r144, %r159, 4;
	mul.lo.s32 	%r143, %r159, 17;
	mul.lo.s32 	%r142, %r159, 18;
	mul.lo.s32 	%r141, %r159, 19;
	mul.lo.s32 	%r140, %r159, 20;
	mul.lo.s32 	%r139, %r159, 21;
	mul.lo.s32 	%r138, %r159, 22;
	mul.lo.s32 	%r137, %r159, 23;
	mul.lo.s32 	%r136, %r159, 24;
	mul.lo.s32 	%r135, %r159, 25;
	mul.lo.s32 	%r134, %r159, 26;
	mul.lo.s32 	%r133, %r159, 27;
	mul.lo.s32 	%r132, %r159, 28;
	mul.lo.s32 	%r131, %r159, 29;
	mul.lo.s32 	%r130, %r159, 30;
	mul.lo.s32 	%r129, %r159, 31;
	cvt.u64.u32 	%rd12, %r1;
	and.b64  	%rd13, %rd12, 31;
	mul.lo.s32 	%r120, %r106, %r4;
	cvt.s64.s32 	%rd14, %r120;
	add.s64 	%rd15, %rd14, %rd13;
	shl.b64 	%rd16, %rd15, 2;
	cvta.to.global.u64 	%rd17, %rd151;
	add.s64 	%rd153, %rd17, %rd16;
	mov.f32 	%f104, 0f00000000;
	mov.b32 	%r128, 0;
	mov.u32 	%r160, %r128;
$L__BB0_3:
	setp.ge.s32 	%p3, %r3, %r105;
	ld.global.f32 	%f7, [%rd153];
	st.shared.f32 	[%r6], %f7;
	bar.sync 	0;
	@%p3 bra 	$L__BB0_5;
	ld.param.u64 	%rd150, [_Z24cache_smem_select_matmulILi32EEviiiiPKfS1_PKiPf_param_4];
	cvt.s64.s32 	%rd18, %r128;
	add.s64 	%rd19, %rd18, %rd1;
	cvta.to.global.u64 	%rd20, %rd150;
	shl.b64 	%rd21, %rd19, 2;
	add.s64 	%rd22, %rd20, %rd21;
	ld.global.f32 	%f8, [%rd22];
	mov.u32 	%r121, %tid.x;
	shl.b32 	%r122, %r121, 2;
	and.b32  	%r123, %r122, 3968;
	mov.u32 	%r124, _ZZ24cache_smem_select_matmulILi32EEviiiiPKfS1_PKiPfE2Xs;
	add.s32 	%r125, %r124, %r123;
	ld.shared.f32 	%f9, [%r125];
	fma.rn.f32 	%f10, %f8, %f9, %f104;
	cvt.s64.s32 	%rd23, %r159;
	add.s64 	%rd24, %rd23, %rd1;
	shl.b64 	%rd25, %rd24, 2;
	add.s64 	%rd26, %rd20, %rd25;
	ld.global.f32 	%f11, [%rd26];
	ld.shared.f32 	%f12, [%r125+4];
	fma.rn.f32 	%f13, %f11, %f12, %f10;
	cvt.s64.s32 	%rd27, %r158;
	add.s64 	%rd28, %rd27, %rd1;
	shl.b64 	%rd29, %rd28, 2;
	add.s64 	%rd30, %rd20, %rd29;
	ld.global.f32 	%f14, [%rd30];
	ld.shared.f32 	%f15, [%r125+8];
	fma.rn.f32 	%f16, %f14, %f15, %f13;
	cvt.s64.s32 	%rd31, %r157;
	add.s64 	%rd32, %rd31, %rd1;
	shl.b64 	%rd33, %rd32, 2;
	add.s64 	%rd34, %rd20, %rd33;
	ld.global.f32 	%f17, [%rd34];
	ld.shared.f32 	%f18, [%r125+12];
	fma.rn.f32 	%f19, %f17, %f18, %f16;
	cvt.s64.s32 	%rd35, %r156;
	add.s64 	%rd36, %rd35, %rd1;
	shl.b64 	%rd37, %rd36, 2;
	add.s64 	%rd38, %rd20, %rd37;
	ld.global.f32 	%f20, [%rd38];
	ld.shared.f32 	%f21, [%r125+16];
	fma.rn.f32 	%f22, %f20, %f21, %f19;
	cvt.s64.s32 	%rd39, %r155;
	add.s64 	%rd40, %rd39, %rd1;
	shl.b64 	%rd41, %rd40, 2;
	add.s64 	%rd42, %rd20, %rd41;
	ld.global.f32 	%f23, [%rd42];
	ld.shared.f32 	%f24, [%r125+20];
	fma.rn.f32 	%f25, %f23, %f24, %f22;
	cvt.s64.s32 	%rd43, %r154;
	add.s64 	%rd44, %rd43, %rd1;
	shl.b64 	%rd45, %rd44, 2;
	add.s64 	%rd46, %rd20, %rd45;
	ld.global.f32 	%f26, [%rd46];
	ld.shared.f32 	%f27, [%r125+24];
	fma.rn.f32 	%f28, %f26, %f27, %f25;
	cvt.s64.s32 	%rd47, %r153;
	add.s64 	%rd48, %rd47, %rd1;
	shl.b64 	%rd49, %rd48, 2;
	add.s64 	%rd50, %rd20, %rd49;
	ld.global.f32 	%f29, [%rd50];
	ld.shared.f32 	%f30, [%r125+28];
	fma.rn.f32 	%f31, %f29, %f30, %f28;
	cvt.s64.s32 	%rd51, %r152;
	add.s64 	%rd52, %rd51, %rd1;
	shl.b64 	%rd53, %rd52, 2;
	add.s64 	%rd54, %rd20, %rd53;
	ld.global.f32 	%f32, [%rd54];
	ld.shared.f32 	%f33, [%r125+32];
	fma.rn.f32 	%f34, %f32, %f33, %f31;
	cvt.s64.s32 	%rd55, %r151;
	add.s64 	%rd56, %rd55, %rd1;
	shl.b64 	%rd57, %rd56, 2;
	add.s64 	%rd58, %rd20, %rd57;
	ld.global.f32 	%f35, [%rd58];
	ld.shared.f32 	%f36, [%r125+36];
	fma.rn.f32 	%f37, %f35, %f36, %f34;
	cvt.s64.s32 	%rd59, %r150;
	add.s64 	%rd60, %rd59, %rd1;
	shl.b64 	%rd61, %rd60, 2;
	add.s64 	%rd62, %rd20, %rd61;
	ld.global.f32 	%f38, [%rd62];
	ld.shared.f32 	%f39, [%r125+40];
	fma.rn.f32 	%f40, %f38, %f39, %f37;
	cvt.s64.s32 	%rd63, %r149;
	add.s64 	%rd64, %rd63, %rd1;
	shl.b64 	%rd65, %rd64, 2;
	add.s64 	%rd66, %rd20, %rd65;
	ld.global.f32 	%f41, [%rd66];
	ld.shared.f32 	%f42, [%r125+44];
	fma.rn.f32 	%f43, %f41, %f42, %f40;
	cvt.s64.s32 	%rd67, %r148;
	add.s64 	%rd68, %rd67, %rd1;
	shl.b64 	%rd69, %rd68, 2;
	add.s64 	%rd70, %rd20, %rd69;
	ld.global.f32 	%f44, [%rd70];
	ld.shared.f32 	%f45, [%r125+48];
	fma.rn.f32 	%f46, %f44, %f45, %f43;
	cvt.s64.s32 	%rd71, %r147;
	add.s64 	%rd72, %rd71, %rd1;
	shl.b64 	%rd73, %rd72, 2;
	add.s64 	%rd74, %rd20, %rd73;
	ld.global.f32 	%f47, [%rd74];
	ld.shared.f32 	%f48, [%r125+52];
	fma.rn.f32 	%f49, %f47, %f48, %f46;
	cvt.s64.s32 	%rd75, %r146;
	add.s64 	%rd76, %rd75, %rd1;
	shl.b64 	%rd77, %rd76, 2;
	add.s64 	%rd78, %rd20, %rd77;
	ld.global.f32 	%f50, [%rd78];
	ld.shared.f32 	%f51, [%r125+56];
	fma.rn.f32 	%f52, %f50, %f51, %f49;
	cvt.s64.s32 	%rd79, %r145;
	add.s64 	%rd80, %rd79, %rd1;
	shl.b64 	%rd81, %rd80, 2;
	add.s64 	%rd82, %rd20, %rd81;
	ld.global.f32 	%f53, [%rd82];
	ld.shared.f32 	%f54, [%r125+60];
	fma.rn.f32 	%f55, %f53, %f54, %f52;
	cvt.s64.s32 	%rd83, %r144;
	add.s64 	%rd84, %rd83, %rd1;
	shl.b64 	%rd85, %rd84, 2;
	add.s64 	%rd86, %rd20, %rd85;
	ld.global.f32 	%f56, [%rd86];
	ld.shared.f32 	%f57, [%r125+64];
	fma.rn.f32 	%f58, %f56, %f57, %f55;
	cvt.s64.s32 	%rd87, %r143;
	add.s64 	%rd88, %rd87, %rd1;
	shl.b64 	%rd89, %rd88, 2;
	add.s64 	%rd90, %rd20, %rd89;
	ld.global.f32 	%f59, [%rd90];
	ld.shared.f32 	%f60, [%r125+68];
	fma.rn.f32 	%f61, %f59, %f60, %f58;
	cvt.s64.s32 	%rd91, %r142;
	add.s64 	%rd92, %rd91, %rd1;
	shl.b64 	%rd93, %rd92, 2;
	add.s64 	%rd94, %rd20, %rd93;
	ld.global.f32 	%f62, [%rd94];
	ld.shared.f32 	%f63, [%r125+72];
	fma.rn.f32 	%f64, %f62, %f63, %f61;
	cvt.s64.s32 	%rd95, %r141;
	add.s64 	%rd96, %rd95, %rd1;
	shl.b64 	%rd97, %rd96, 2;
	add.s64 	%rd98, %rd20, %rd97;
	ld.global.f32 	%f65, [%rd98];
	ld.shared.f32 	%f66, [%r125+76];
	fma.rn.f32 	%f67, %f65, %f66, %f64;
	cvt.s64.s32 	%rd99, %r140;
	add.s64 	%rd100, %rd99, %rd1;
	shl.b64 	%rd101, %rd100, 2;
	add.s64 	%rd102, %rd20, %rd101;
	ld.global.f32 	%f68, [%rd102];
	ld.shared.f32 	%f69, [%r125+80];
	fma.rn.f32 	%f70, %f68, %f69, %f67;
	cvt.s64.s32 	%rd103, %r139;
	add.s64 	%rd104, %rd103, %rd1;
	shl.b64 	%rd105, %rd104, 2;
	add.s64 	%rd106, %rd20, %rd105;
	ld.global.f32 	%f71, [%rd106];
	ld.shared.f32 	%f72, [%r125+84];
	fma.rn.f32 	%f73, %f71, %f72, %f70;
	cvt.s64.s32 	%rd107, %r138;
	add.s64 	%rd108, %rd107, %rd1;
	shl.b64 	%rd109, %rd108, 2;
	add.s64 	%rd110, %rd20, %rd109;
	ld.global.f32 	%f74, [%rd110];
	ld.shared.f32 	%f75, [%r125+88];
	fma.rn.f32 	%f76, %f74, %f75, %f73;
	cvt.s64.s32 	%rd111, %r137;
	add.s64 	%rd112, %rd111, %rd1;
	shl.b64 	%rd113, %rd112, 2;
	add.s64 	%rd114, %rd20, %rd113;
	ld.global.f32 	%f77, [%rd114];
	ld.shared.f32 	%f78, [%r125+92];
	fma.rn.f32 	%f79, %f77, %f78, %f76;
	cvt.s64.s32 	%rd115, %r136;
	add.s64 	%rd116, %rd115, %rd1;
	shl.b64 	%rd117, %rd116, 2;
	add.s64 	%rd118, %rd20, %rd117;
	ld.global.f32 	%f80, [%rd118];
	ld.shared.f32 	%f81, [%r125+96];
	fma.rn.f32 	%f82, %f80, %f81, %f79;
	cvt.s64.s32 	%rd119, %r135;
	add.s64 	%rd120, %rd119, %rd1;
	shl.b64 	%rd121, %rd120, 2;
	add.s64 	%rd122, %rd20, %rd121;
	ld.global.f32 	%f83, [%rd122];
	ld.shared.f32 	%f84, [%r125+100];
	fma.rn.f32 	%f85, %f83, %f84, %f82;
	cvt.s64.s32 	%rd123, %r134;
	add.s64 	%rd124, %rd123, %rd1;
	shl.b64 	%rd125, %rd124, 2;
	add.s64 	%rd126, %rd20, %rd125;
	ld.global.f32 	%f86, [%rd126];
	ld.shared.f32 	%f87, [%r125+104];
	fma.rn.f32 	%f88, %f86, %f87, %f85;
	cvt.s64.s32 	%rd127, %r133;
	add.s64 	%rd128, %rd127, %rd1;
	shl.b64 	%rd129, %rd128, 2;
	add.s64 	%rd130, %rd20, %rd129;
	ld.global.f32 	%f89, [%rd130];
	ld.shared.f32 	%f90, [%r125+108];
	fma.rn.f32 	%f91, %f89, %f90, %f88;
	cvt.s64.s32 	%rd131, %r132;
	add.s64 	%rd132, %rd131, %rd1;
	shl.b64 	%rd133, %rd132, 2;
	add.s64 	%rd134, %rd20, %rd133;
	ld.global.f32 	%f92, [%rd134];
	ld.shared.f32 	%f93, [%r125+112];
	fma.rn.f32 	%f94, %f92, %f93, %f91;
	cvt.s64.s32 	%rd135, %r131;
	add.s64 	%rd136, %rd135, %rd1;
	shl.b64 	%rd137, %rd136, 2;
	add.s64 	%rd138, %rd20, %rd137;
	ld.global.f32 	%f95, [%rd138];
	ld.shared.f32 	%f96, [%r125+116];
	fma.rn.f32 	%f97, %f95, %f96, %f94;
	cvt.s64.s32 	%rd139, %r130;
	add.s64 	%rd140, %rd139, %rd1;
	shl.b64 	%rd141, %rd140, 2;
	add.s64 	%rd142, %rd20, %rd141;
	ld.global.f32 	%f98, [%rd142];
	ld.shared.f32 	%f99, [%r125+120];
	fma.rn.f32 	%f100, %f98, %f99, %f97;
	cvt.s64.s32 	%rd143, %r129;
	add.s64 	%rd144, %rd143, %rd1;
	shl.b64 	%rd145, %rd144, 2;
	add.s64 	%rd146, %rd20, %rd145;
	ld.global.f32 	%f101, [%rd146];
	ld.shared.f32 	%f102, [%r125+124];
	fma.rn.f32 	%f104, %f101, %f102, %f100;
$L__BB0_5:
	bar.sync 	0;
	add.s32 	%r160, %r160, 32;
	add.s32 	%r159, %r159, %r8;
	add.s32 	%r158, %r158, %r8;
	add.s32 	%r157, %r157, %r8;
	add.s32 	%r156, %r156, %r8;
	add.s32 	%r155, %r155, %r8;
	add.s32 	%r154, %r154, %r8;
	add.s32 	%r153, %r153, %r8;
	add.s32 	%r152, %r152, %r8;
	add.s32 	%r151, %r151, %r8;
	add.s32 	%r150, %r150, %r8;
	add.s32 	%r149, %r149, %r8;
	add.s32 	%r148, %r148, %r8;
	add.s32 	%r147, %r147, %r8;
	add.s32 	%r146, %r146, %r8;
	add.s32 	%r145, %r145, %r8;
	add.s32 	%r144, %r144, %r8;
	add.s32 	%r143, %r143, %r8;
	add.s32 	%r142, %r142, %r8;
	add.s32 	%r141, %r141, %r8;
	add.s32 	%r140, %r140, %r8;
	add.s32 	%r139, %r139, %r8;
	add.s32 	%r138, %r138, %r8;
	add.s32 	%r137, %r137, %r8;
	add.s32 	%r136, %r136, %r8;
	add.s32 	%r135, %r135, %r8;
	add.s32 	%r134, %r134, %r8;
	add.s32 	%r133, %r133, %r8;
	add.s32 	%r132, %r132, %r8;
	add.s32 	%r131, %r131, %r8;
	add.s32 	%r130, %r130, %r8;
	add.s32 	%r129, %r129, %r8;
	add.s32 	%r128, %r128, %r8;
	add.s64 	%rd153, %rd153, 128;
	setp.lt.s32 	%p4, %r160, %r106;
	@%p4 bra 	$L__BB0_3;
$L__BB0_6:
	setp.ge.s32 	%p5, %r3, %r105;
	@%p5 bra 	$L__BB0_8;
	ld.param.u64 	%rd152, [_Z24cache_smem_select_matmulILi32EEviiiiPKfS1_PKiPf_param_7];
	mad.lo.s32 	%r126, %r105, %r4, %r3;
	cvta.to.global.u64 	%rd147, %rd152;
	mul.wide.s32 	%rd148, %r126, 4;
	add.s64 	%rd149, %rd147, %rd148;
	st.global.f32 	[%rd149], %f104;
$L__BB0_8:
	ret;

}


// ===== COMPILED SASS (sm_100) =====

	.target	sm_100

	.elftype	@"ET_EXEC"


//--------------------- .note.nv.tkinfo           --------------------------
	.section	.note.nv.tkinfo,"",@"SHT_NOTE"
	.sectionflags	@"SHF_NOTE_NV_TKINFO"
	.tkinfo
        /*0018*/ 	.word	0x00000002
        /*0030*/ 	.string	""
        /*0030*/ 	.string	"ptxas"
        /*0030*/ 	.string	"Cuda compilation tools, release 13.0, V13.0.88"
        /*0030*/ 	.string	"Build cuda_13.0.r13.0/compiler.36424714_0"
        /*0030*/ 	.string	"-arch sm_100 -m 64 "



//--------------------- .note.nv.cuinfo           --------------------------
	.section	.note.nv.cuinfo,"",@"SHT_NOTE"
	.sectionflags	@"SHF_NOTE_NV_CUINFO"
        /*0018*/ 	.short	0x0002
        /*001a*/ 	.short	0x0064
        /*001c*/ 	.short	0x0082
	.zero		2


//--------------------- .nv.info                  --------------------------
	.section	.nv.info,"",@"SHT_CUDA_INFO"
	.align	4


	//----- nvinfo : EIATTR_REGCOUNT
	.align		4
        /*0000*/ 	.byte	0x04, 0x2f
        /*0002*/ 	.short	(.L_1 - .L_0)
	.align		4
.L_0:
        /*0004*/ 	.word	index@(_Z24cache_smem_select_matmulILi32EEviiiiPKfS1_PKiPf)
        /*0008*/ 	.word	0x00000020


	//----- nvinfo : EIATTR_FRAME_SIZE
	.align		4
.L_1:
        /*000c*/ 	.byte	0x04, 0x11
        /*000e*/ 	.short	(.L_3 - .L_2)
	.align		4
.L_2:
        /*0010*/ 	.word	index@(_Z24cache_smem_select_matmulILi32EEviiiiPKfS1_PKiPf)
        /*0014*/ 	.word	0x00000000


	//----- nvinfo : EIATTR_MIN_STACK_SIZE
	.align		4
.L_3:
        /*0018*/ 	.byte	0x04, 0x12
        /*001a*/ 	.short	(.L_5 - .L_4)
	.align		4
.L_4:
        /*001c*/ 	.word	index@(_Z24cache_smem_select_matmulILi32EEviiiiPKfS1_PKiPf)
        /*0020*/ 	.word	0x00000000
.L_5:


//--------------------- .nv.compat                --------------------------
	.section	.nv.compat,"",@"SHT_CUDA_COMPAT_INFO"
	.align	4
        /*0000*/ 	.byte	0x02, 0x09, 0x00, 0x00, 0x02, 0x02, 0x01, 0x00, 0x02, 0x05, 0x05, 0x00, 0x03, 0x07, 0x01, 0x01
        /*0010*/ 	.byte	0x02, 0x03, 0x00, 0x00, 0x02, 0x06, 0x01, 0x00, 0x04, 0x0b, 0x08, 0x00, 0x09, 0x00, 0x00, 0x00
        /*0020*/ 	.byte	0x00, 0x00, 0x00, 0x00


//--------------------- .nv.info._Z24cache_smem_select_matmulILi32EEviiiiPKfS1_PKiPf --------------------------
	.section	.nv.info._Z24cache_smem_select_matmulILi32EEviiiiPKfS1_PKiPf,"",@"SHT_CUDA_INFO"
	.sectionflags	@""
	.align	4


	//----- nvinfo : EIATTR_CUDA_API_VERSION
	.align		4
        /*0000*/ 	.byte	0x04, 0x37
        /*0002*/ 	.short	(.L_7 - .L_6)
.L_6:
        /*0004*/ 	.word	0x00000082


	//----- nvinfo : EIATTR_KPARAM_INFO
	.align		4
.L_7:
        /*0008*/ 	.byte	0x04, 0x17
        /*000a*/ 	.short	(.L_9 - .L_8)
.L_8:
        /*000c*/ 	.word	0x00000000
        /*0010*/ 	.short	0x0007
        /*0012*/ 	.short	0x0028
        /*0014*/ 	.byte	0x00, 0xf5, 0x21, 0x00


	//----- nvinfo : EIATTR_KPARAM_INFO
	.align		4
.L_9:
        /*0018*/ 	.byte	0x04, 0x17
        /*001a*/ 	.short	(.L_11 - .L_10)
.L_10:
        /*001c*/ 	.word	0x00000000
        /*0020*/ 	.short	0x0006
        /*0022*/ 	.short	0x0020
        /*0024*/ 	.byte	0x00, 0xf5, 0x21, 0x00


	//----- nvinfo : EIATTR_KPARAM_INFO
	.align		4
.L_11:
        /*0028*/ 	.byte	0x04, 0x17
        /*002a*/ 	.short	(.L_13 - .L_12)
.L_12:
        /*002c*/ 	.word	0x00000000
        /*0030*/ 	.short	0x0005
        /*0032*/ 	.short	0x0018
        /*0034*/ 	.byte	0x00, 0xf5, 0x21, 0x00


	//----- nvinfo : EIATTR_KPARAM_INFO
	.align		4
.L_13:
        /*0038*/ 	.byte	0x04, 0x17
        /*003a*/ 	.short	(.L_15 - .L_14)
.L_14:
        /*003c*/ 	.word	0x00000000
        /*0040*/ 	.short	0x0004
        /*0042*/ 	.short	0x0010
        /*0044*/ 	.byte	0x00, 0xf5, 0x21, 0x00


	//----- nvinfo : EIATTR_KPARAM_INFO
	.align		4
.L_15:
        /*0048*/ 	.byte	0x04, 0x17
        /*004a*/ 	.short	(.L_17 - .L_16)
.L_16:
        /*004c*/ 	.word	0x00000000
        /*0050*/ 	.short	0x0003
        /*0052*/ 	.short	0x000c
        /*0054*/ 	.byte	0x00, 0xf0, 0x11, 0x00


	//----- nvinfo : EIATTR_KPARAM_INFO
	.align		4
.L_17:
        /*0058*/ 	.byte	0x04, 0x17
        /*005a*/ 	.short	(.L_19 - .L_18)
.L_18:
        /*005c*/ 	.word	0x00000000
        /*0060*/ 	.short	0x0002
        /*0062*/ 	.short	0x0008
        /*0064*/ 	.byte	0x00, 0xf0, 0x11, 0x00


	//----- nvinfo : EIATTR_KPARAM_INFO
	.align		4
.L_19:
        /*0068*/ 	.byte	0x04, 0x17
        /*006a*/ 	.short	(.L_21 - .L_20)
.L_20:
        /*006c*/ 	.word	0x00000000
        /*0070*/ 	.short	0x0001
        /*0072*/ 	.short	0x0004
        /*0074*/ 	.byte	0x00, 0xf0, 0x11, 0x00


	//----- nvinfo : EIATTR_KPARAM_INFO
	.align		4
.L_21:
        /*0078*/ 	.byte	0x04, 0x17
        /*007a*/ 	.short	(.L_23 - .L_22)
.L_22:
        /*007c*/ 	.word	0x00000000
        /*0080*/ 	.short	0x0000
        /*0082*/ 	.short	0x0000
        /*0084*/ 	.byte	0x00, 0xf0, 0x11, 0x00


	//----- nvinfo : EIATTR_SPARSE_MMA_MASK
	.align		4
.L_23:
        /*0088*/ 	.byte	0x03, 0x50
        /*008a*/ 	.short	0x0000


	//----- nvinfo : EIATTR_MAXREG_COUNT
	.align		4
        /*008c*/ 	.byte	0x03, 0x1b
        /*008e*/ 	.short	0x00ff


	//----- nvinfo : EIATTR_NUM_BARRIERS
	.align		4
        /*0090*/ 	.byte	0x02, 0x4c
        /*0092*/ 	.byte	0x01
	.zero		1


	//----- nvinfo : EIATTR_MERCURY_ISA_VERSION
	.align		4
        /*0094*/ 	.byte	0x03, 0x5f
        /*0096*/ 	.short	0x0101


	//----- nvinfo : EIATTR_VRC_CTA_INIT_COUNT
	.align		4
        /*0098*/ 	.byte	0x02, 0x4a
	.zero		1
	.zero		1


	//----- nvinfo : EIATTR_EXIT_INSTR_OFFSETS
	.align		4
        /*009c*/ 	.byte	0x04, 0x1c
        /*009e*/ 	.short	(.L_25 - .L_24)


	//   ....[0]....
.L_24:
        /*00a0*/ 	.word	0x00000090


	//   ....[1]....
        /*00a4*/ 	.word	0x00001680


	//   ....[2]....
        /*00a8*/ 	.word	0x000016d0


	//----- nvinfo : EIATTR_CRS_STACK_SIZE
	.align		4
.L_25:
        /*00ac*/ 	.byte	0x04, 0x1e
        /*00ae*/ 	.short	(.L_27 - .L_26)
.L_26:
        /*00b0*/ 	.word	0x00000000


	//----- nvinfo : EIATTR_CBANK_PARAM_SIZE
	.align		4
.L_27:
        /*00b4*/ 	.byte	0x03, 0x19
        /*00b6*/ 	.short	0x0030


	//----- nvinfo : EIATTR_PARAM_CBANK
	.align		4
        /*00b8*/ 	.byte	0x04, 0x0a
        /*00ba*/ 	.short	(.L_29 - .L_28)
	.align		4
.L_28:
        /*00bc*/ 	.word	index@(.nv.constant0._Z24cache_smem_select_matmulILi32EEviiiiPKfS1_PKiPf)
        /*00c0*/ 	.short	0x0380
        /*00c2*/ 	.short	0x0030


	//----- nvinfo : EIATTR_SW_WAR
	.align		4
.L_29:
        /*00c4*/ 	.byte	0x04, 0x36
        /*00c6*/ 	.short	(.L_31 - .L_30)
.L_30:
        /*00c8*/ 	.word	0x00000008
.L_31:


//--------------------- .nv.callgraph             --------------------------
	.section	.nv.callgraph,"",@"SHT_CUDA_CALLGRAPH"
	.align	4
	.sectionentsize	8
	.align		4
        /*0000*/ 	.word	0x00000000
	.align		4
        /*0004*/ 	.word	0xffffffff
	.align		4
        /*0008*/ 	.word	0x00000000
	.align		4
        /*000c*/ 	.word	0xfffffffe
	.align		4
        /*0010*/ 	.word	0x00000000
	.align		4
        /*0014*/ 	.word	0xfffffffd
	.align		4
        /*0018*/ 	.word	0x00000000
	.align		4
        /*001c*/ 	.word	0xfffffffc


//--------------------- .text._Z24cache_smem_select_matmulILi32EEviiiiPKfS1_PKiPf --------------------------
	.section	.text._Z24cache_smem_select_matmulILi32EEviiiiPKfS1_PKiPf,"ax",@progbits
	.align	128
        .global         _Z24cache_smem_select_matmulILi32EEviiiiPKfS1_PKiPf
        .type           _Z24cache_smem_select_matmulILi32EEviiiiPKfS1_PKiPf,@function
        .size           _Z24cache_smem_select_matmulILi32EEviiiiPKfS1_PKiPf,(.L_x_5 - _Z24cache_smem_select_matmulILi32EEviiiiPKfS1_PKiPf)
        .other          _Z24cache_smem_select_matmulILi32EEviiiiPKfS1_PKiPf,@"STO_CUDA_ENTRY STV_DEFAULT"
_Z24cache_smem_select_matmulILi32EEviiiiPKfS1_PKiPf:
.text._Z24cache_smem_select_matmulILi32EEviiiiPKfS1_PKiPf:
[----:B------:R-:W-:Y:S01]  /*0000*/  LDC R1, c[0x0][0x37c] ;  /* 0x0000df00ff017b82 */ /* 0x000fe20000000800 */
[----:B------:R-:W0:Y:S07]  /*0010*/  S2R R5, SR_TID.X ;  /* 0x0000000000057919 */ /* 0x000e2e0000002100 */
[----:B------:R-:W1:Y:S01]  /*0020*/  S2UR UR4, SR_CTAID.Y ;  /* 0x00000000000479c3 */ /* 0x000e620000002600 */
[----:B------:R-:W2:Y:S01]  /*0030*/  LDCU UR5, c[0x0][0x384] ;  /* 0x00007080ff0577ac */ /* 0x000ea20008000800 */
[----:B------:R-:W3:Y:S01]  /*0040*/  S2R R19, SR_CTAID.X ;  /* 0x0000000000137919 */ /* 0x000ee20000002500 */
[----:B-1----:R-:W-:Y:S01]  /*0050*/  USHF.L.U32 UR4, UR4, 0x5, URZ ;  /* 0x0000000504047899 */ /* 0x002fe200080006ff */
[----:B0-----:R-:W-:-:S05]  /*0060*/  SHF.R.U32.HI R18, RZ, 0x5, R5 ;  /* 0x00000005ff127819 */ /* 0x001fca0000011605 */
[----:B------:R-:W-:-:S04]  /*0070*/  LOP3.LUT R18, R18, UR4, RZ, 0xfc, !PT ;  /* 0x0000000412127c12 */ /* 0x000fc8000f8efcff */
[----:B--2---:R-:W-:-:S13]  /*0080*/  ISETP.GE.AND P0, PT, R18, UR5, PT ;  /* 0x0000000512007c0c */ /* 0x004fda000bf06270 */
[----:B---3--:R-:W-:Y:S05]  /*0090*/  @P0 EXIT ;  /* 0x000000000000094d */ /* 0x008fea0003800000 */
[----:B------:R-:W0:Y:S01]  /*00a0*/  LDCU UR38, c[0x0][0x388] ;  /* 0x00007100ff2677ac */ /* 0x000e220008000800 */
[----:B------:R-:W-:Y:S01]  /*00b0*/  LOP3.LUT R0, R5, 0x1f, RZ, 0xc0, !PT ;  /* 0x0000001f05007812 */ /* 0x000fe200078ec0ff */
[----:B------:R-:W-:Y:S01]  /*00c0*/  IMAD.MOV.U32 R21, RZ, RZ, RZ ;  /* 0x000000ffff157224 */ /* 0x000fe200078e00ff */
[----:B------:R-:W1:Y:S03]  /*00d0*/  LDCU.64 UR10, c[0x0][0x358] ;  /* 0x00006b00ff0a77ac */ /* 0x000e660008000a00 */
[----:B------:R-:W-:Y:S01]  /*00e0*/  IMAD R19, R19, 0x20, R0 ;  /* 0x0000002013137824 */ /* 0x000fe200078e0200 */
[----:B0-----:R-:W-:-:S09]  /*00f0*/  UISETP.GE.AND UP0, UPT, UR38, 0x1, UPT ;  /* 0x000000012600788c */ /* 0x001fd2000bf06270 */
[----:B-1----:R-:W-:Y:S05]  /*0100*/  BRA.U !UP0, `(.L_x_0) ;  /* 0x0000001508547547 */ /* 0x002fea000b800000 */
[----:B------:R-:W0:Y:S01]  /*0110*/  LDC.64 R2, c[0x0][0x3a0] ;  /* 0x0000e800ff027b82 */ /* 0x000e220000000a00 */
[----:B------:R-:W1:Y:S01]  /*0120*/  LDCU UR7, c[0x0][0x380] ;  /* 0x00007000ff0777ac */ /* 0x000e620008000800 */
[----:B------:R-:W2:Y:S06]  /*0130*/  LDCU.64 UR8, c[0x0][0x398] ;  /* 0x00007300ff0877ac */ /* 0x000eac0008000a00 */
[----:B------:R-:W3:Y:S01]  /*0140*/  S2UR UR5, SR_CgaCtaId ;  /* 0x00000000000579c3 */ /* 0x000ee20000008800 */
[----:B------:R-:W1:Y:S01]  /*0150*/  LDCU UR6, c[0x0][0x38c] ;  /* 0x00007180ff0677ac */ /* 0x000e620008000800 */
[----:B------:R-:W-:Y:S01]  /*0160*/  UMOV UR4, 0x400 ;  /* 0x0000040000047882 */ /* 0x000fe20000000000 */
[----:B------:R-:W4:Y:S01]  /*0170*/  LDCU UR44, c[0x0][0x388] ;  /* 0x00007100ff2c77ac */ /* 0x000f220008000800 */
[----:B------:R-:W0:Y:S02]  /*0180*/  LDCU.64 UR12, c[0x0][0x390] ;  /* 0x00007200ff0c77ac */ /* 0x000e240008000a00 */
[----:B0-----:R-:W-:-:S05]  /*0190*/  IMAD.WIDE.U32 R2, R18, 0x4, R2 ;  /* 0x0000000412027825 */ /* 0x001fca00078e0002 */
[----:B------:R0:W5:Y:S01]  /*01a0*/  LDG.E R4, desc[UR10][R2.64] ;  /* 0x0000000a02047981 */ /* 0x000162000c1e1900 */
[----:B-1----:R-:W-:Y:S01]  /*01b0*/  UIMAD UR6, UR7, UR6, URZ ;  /* 0x00000006070672a4 */ /* 0x002fe2000f8e02ff */
[----:B------:R-:W-:Y:S01]  /*01c0*/  IMAD.MOV.U32 R21, RZ, RZ, RZ ;  /* 0x000000ffff157224 */ /* 0x000fe200078e00ff */
[----:B---3--:R-:W-:Y:S02]  /*01d0*/  ULEA UR5, UR5, UR4, 0x18 ;  /* 0x0000000405057291 */ /* 0x008fe4000f8ec0ff */
[----:B------:R-:W-:Y:S02]  /*01e0*/  USHF.L.U32 UR14, UR6, 0x1, URZ ;  /* 0x00000001060e7899 */ /* 0x000fe400080006ff */
[----:B------:R-:W-:Y:S02]  /*01f0*/  UIMAD UR15, UR6, 0x3, URZ ;  /* 0x00000003060f78a4 */ /* 0x000fe4000f8e02ff */
[----:B------:R-:W-:Y:S01]  /*0200*/  USHF.L.U32 UR16, UR6, 0x2, URZ ;  /* 0x0000000206107899 */ /* 0x000fe200080006ff */
[----:B0-----:R-:W-:Y:S01]  /*0210*/  IMAD R3, R18, UR38, RZ ;  /* 0x0000002612037c24 */ /* 0x001fe2000f8e02ff */
[----:B------:R-:W-:Y:S01]  /*0220*/  LOP3.LUT R2, R5, 0x3e0, RZ, 0xc0, !PT ;  /* 0x000003e005027812 */ /* 0x000fe200078ec0ff */
[----:B------:R-:W-:-:S02]  /*0230*/  UIMAD UR17, UR6, 0x5, URZ ;  /* 0x00000005061178a4 */ /* 0x000fc4000f8e02ff */
[----:B------:R-:W-:Y:S01]  /*0240*/  UIMAD UR18, UR6, 0x6, URZ ;  /* 0x00000006061278a4 */ /* 0x000fe2000f8e02ff */
[----:B------:R-:W-:Y:S01]  /*0250*/  IADD3 R0, P0, PT, R0, R3, RZ ;  /* 0x0000000300007210 */ /* 0x000fe20007f1e0ff */
[----:B------:R-:W-:Y:S01]  /*0260*/  UIMAD UR19, UR6, 0x7, URZ ;  /* 0x00000007061378a4 */ /* 0x000fe2000f8e02ff */
[----:B------:R-:W-:Y:S01]  /*0270*/  LOP3.LUT R16, R2, 0x1f, R5, 0xf8, !PT ;  /* 0x0000001f02107812 */ /* 0x000fe200078ef805 */
[----:B------:R-:W-:Y:S01]  /*0280*/  USHF.L.U32 UR20, UR6, 0x3, URZ ;  /* 0x0000000306147899 */ /* 0x000fe200080006ff */
[----:B------:R-:W-:Y:S01]  /*0290*/  LEA.HI.X.SX32 R17, R3, RZ, 0x1, P0 ;  /* 0x000000ff03117211 */ /* 0x000fe200000f0eff */
[----:B------:R-:W-:Y:S01]  /*02a0*/  UIMAD UR21, UR6, 0x9, URZ ;  /* 0x00000009061578a4 */ /* 0x000fe2000f8e02ff */
[C---:B--2---:R-:W-:Y:S01]  /*02b0*/  LEA R2, P1, R0.reuse, UR8, 0x2 ;  /* 0x0000000800027c11 */ /* 0x044fe2000f8210ff */
[----:B------:R-:W-:Y:S01]  /*02c0*/  UIMAD UR22, UR6, 0xa, URZ ;  /* 0x0000000a061678a4 */ /* 0x000fe2000f8e02ff */
[----:B------:R-:W-:Y:S01]  /*02d0*/  ISETP.GE.AND P0, PT, R19, UR7, PT ;  /* 0x0000000713007c0c */ /* 0x000fe2000bf06270 */
[----:B------:R-:W-:Y:S01]  /*02e0*/  UIMAD UR23, UR6, 0xb, URZ ;  /* 0x0000000b061778a4 */ /* 0x000fe2000f8e02ff */
[----:B------:R-:W-:Y:S01]  /*02f0*/  LEA.HI.X R17, R0, UR9, R17, 0x2, P1 ;  /* 0x0000000900117c11 */ /* 0x000fe200088f1411 */
[----:B------:R-:W-:Y:S01]  /*0300*/  UIMAD UR24, UR6, 0xc, URZ ;  /* 0x0000000c061878a4 */ /* 0x000fe2000f8e02ff */
[----:B------:R-:W-:Y:S01]  /*0310*/  LEA R16, R16, UR5, 0x2 ;  /* 0x0000000510107c11 */ /* 0x000fe2000f8e10ff */
[----:B------:R-:W-:-:S02]  /*0320*/  UIMAD UR25, UR6, 0xd, URZ ;  /* 0x0000000d061978a4 */ /* 0x000fc4000f8e02ff */
[----:B------:R-:W-:Y:S02]  /*0330*/  UIMAD UR26, UR6, 0xe, URZ ;  /* 0x0000000e061a78a4 */ /* 0x000fe4000f8e02ff */
[----:B------:R-:W-:Y:S02]  /*0340*/  UIMAD UR27, UR6, 0xf, URZ ;  /* 0x0000000f061b78a4 */ /* 0x000fe4000f8e02ff */
[----:B------:R-:W-:Y:S02]  /*0350*/  USHF.L.U32 UR28, UR6, 0x4, URZ ;  /* 0x00000004061c7899 */ /* 0x000fe400080006ff */
[----:B------:R-:W-:Y:S02]  /*0360*/  UIMAD UR29, UR6, 0x11, URZ ;  /* 0x00000011061d78a4 */ /* 0x000fe4000f8e02ff */
[----:B------:R-:W-:Y:S02]  /*0370*/  UIMAD UR30, UR6, 0x12, URZ ;  /* 0x00000012061e78a4 */ /* 0x000fe4000f8e02ff */
[----:B------:R-:W-:-:S02]  /*0380*/  UIMAD UR31, UR6, 0x13, URZ ;  /* 0x00000013061f78a4 */ /* 0x000fc4000f8e02ff */
[----:B------:R-:W-:Y:S02]  /*0390*/  UIMAD UR32, UR6, 0x14, URZ ;  /* 0x00000014062078a4 */ /* 0x000fe4000f8e02ff */
[----:B------:R-:W-:Y:S02]  /*03a0*/  UIMAD UR33, UR6, 0x15, URZ ;  /* 0x00000015062178a4 */ /* 0x000fe4000f8e02ff */
[----:B------:R-:W-:Y:S02]  /*03b0*/  UIMAD UR34, UR6, 0x16, URZ ;  /* 0x00000016062278a4 */ /* 0x000fe4000f8e02ff */
        /* <DEDUP_REMOVED lines=8> */
[----:B------:R-:W-:Y:S01]  /*0440*/  UIMAD UR43, UR6, 0x1f, URZ ;  /* 0x0000001f062b78a4 */ /* 0x000fe2000f8e02ff */
[----:B------:R-:W-:Y:S01]  /*0450*/  UMOV UR4, URZ ;  /* 0x000000ff00047c82 */ /* 0x000fe20008000000 */
[----:B------:R-:W-:Y:S01]  /*0460*/  UMOV UR5, URZ ;  /* 0x000000ff00057c82 */ /* 0x000fe20008000000 */
[----:B-----5:R-:W-:Y:S01]  /*0470*/  IMAD R3, R4, UR7, R19 ;  /* 0x0000000704037c24 */ /* 0x020fe2000f8e0213 */
[----:B------:R-:W-:-:S04]  /*0480*/  UMOV UR7, UR6 ;  /* 0x0000000600077c82 */ /* 0x000fc80008000000 */
[----:B----4-:R-:W-:-:S07]  /*0490*/  SHF.R.S32.HI R0, RZ, 0x1f, R3 ;  /* 0x0000001fff007819 */ /* 0x010fce0000011403 */
.L_x_3:
[----:B0-----:R-:W-:Y:S02]  /*04a0*/  IMAD.MOV.U32 R5, RZ, RZ, R17 ;  /* 0x000000ffff057224 */ /* 0x001fe400078e0011 */
[----:B------:R-:W-:-:S05]  /*04b0*/  IMAD.MOV.U32 R4, RZ, RZ, R2 ;  /* 0x000000ffff047224 */ /* 0x000fca00078e0002 */
[----:B------:R-:W2:Y:S01]  /*04c0*/  LDG.E R5, desc[UR10][R4.64] ;  /* 0x0000000a04057981 */ /* 0x000ea2000c1e1900 */
[----:B------:R-:W-:Y:S01]  /*04d0*/  UIADD3 UR5, UPT, UPT, UR5, 0x20, URZ ;  /* 0x0000002005057890 */ /* 0x000fe2000fffe0ff */
[----:B------:R-:W-:Y:S02]  /*04e0*/  BSSY.RECONVERGENT B0, `(.L_x_1) ;  /* 0x00000f2000007945 */ /* 0x000fe40003800200 */
[----:B--2---:R0:W-:Y:S01]  /*04f0*/  STS [R16], R5 ;  /* 0x0000000510007388 */ /* 0x0041e20000000800 */
[----:B------:R-:W-:Y:S06]  /*0500*/  BAR.SYNC.DEFER_BLOCKING 0x0 ;  /* 0x0000000000007b1d */ /* 0x000fec0000010000 */
[----:B------:R-:W-:Y:S05]  /*0510*/  @P0 BRA `(.L_x_2) ;  /* 0x0000000c00b80947 */ /* 0x000fea0003800000 */
[----:B0-----:R-:W-:Y:S01]  /*0520*/  IMAD.U32 R5, RZ, RZ, UR4 ;  /* 0x00000004ff057e24 */ /* 0x001fe2000f8e00ff */
[----:B------:R-:W-:Y:S01]  /*0530*/  IADD3 R4, P1, PT, R3, UR4, RZ ;  /* 0x0000000403047c10 */ /* 0x000fe2000ff3e0ff */
[----:B------:R-:W-:-:S03]  /*0540*/  IMAD.U32 R7, RZ, RZ, UR7 ;  /* 0x00000007ff077e24 */ /* 0x000fc6000f8e00ff */
[----:B------:R-:W-:Y:S02]  /*0550*/  LEA.HI.X.SX32 R5, R5, R0, 0x1, P1 ;  /* 0x0000000005057211 */ /* 0x000fe400008f0eff */
[----:B------:R-:W-:-:S04]  /*0560*/  LEA R24, P1, R4, UR12, 0x2 ;  /* 0x0000000c04187c11 */ /* 0x000fc8000f8210ff */
[----:B------:R-:W-:Y:S02]  /*0570*/  LEA.HI.X R25, R4, UR13, R5, 0x2, P1 ;  /* 0x0000000d04197c11 */ /* 0x000fe400088f1405 */
[----:B------:R-:W-:Y:S01]  /*0580*/  IADD3 R4, P1, PT, R3, UR7, RZ ;  /* 0x0000000703047c10 */ /* 0x000fe2000ff3e0ff */
[----:B------:R-:W-:Y:S02]  /*0590*/  IMAD.U32 R9, RZ, RZ, UR14 ;  /* 0x0000000eff097e24 */ /* 0x000fe4000f8e00ff */
[----:B------:R-:W2:Y:S01]  /*05a0*/  LDG.E R24, desc[UR10][R24.64] ;  /* 0x0000000a18187981 */ /* 0x000ea2000c1e1900 */
[----:B------:R-:W-:Y:S02]  /*05b0*/  LEA.HI.X.SX32 R7, R7, R0, 0x1, P1 ;  /* 0x0000000007077211 */ /* 0x000fe400008f0eff */
[----:B------:R-:W-:Y:S02]  /*05c0*/  LEA R6, P1, R4, UR12, 0x2 ;  /* 0x0000000c04067c11 */ /* 0x000fe4000f8210ff */
[----:B------:R-:W-:-:S02]  /*05d0*/  IADD3 R5, P2, PT, R3, UR14, RZ ;  /* 0x0000000e03057c10 */ /* 0x000fc4000ff5e0ff */
[----:B------:R-:W-:Y:S02]  /*05e0*/  LEA.HI.X R7, R4, UR13, R7, 0x2, P1 ;  /* 0x0000000d04077c11 */ /* 0x000fe400088f1407 */
[-C--:B------:R-:W-:Y:S01]  /*05f0*/  LEA.HI.X.SX32 R10, R9, R0.reuse, 0x1, P2 ;  /* 0x00000000090a7211 */ /* 0x080fe200010f0eff */
[----:B------:R-:W-:Y:S01]  /*0600*/  IMAD.U32 R9, RZ, RZ, UR15 ;  /* 0x0000000fff097e24 */ /* 0x000fe2000f8e00ff */
[----:B------:R-:W-:Y:S01]  /*0610*/  LEA R4, P1, R5, UR12, 0x2 ;  /* 0x0000000c05047c11 */ /* 0x000fe2000f8210ff */
[----:B------:R0:W3:Y:S01]  /*0620*/  LDG.E R12, desc[UR10][R6.64] ;  /* 0x0000000a060c7981 */ /* 0x0000e2000c1e1900 */
[----:B------:R-:W-:Y:S02]  /*0630*/  IADD3 R8, P2, PT, R3, UR15, RZ ;  /* 0x0000000f03087c10 */ /* 0x000fe4000ff5e0ff */
[----:B------:R-:W-:Y:S02]  /*0640*/  LEA.HI.X R5, R5, UR13, R10, 0x2, P1 ;  /* 0x0000000d05057c11 */ /* 0x000fe400088f140a */
[----:B------:R-:W-:-:S02]  /*0650*/  LEA.HI.X.SX32 R9, R9, R0, 0x1, P2 ;  /* 0x0000000009097211 */ /* 0x000fc400010f0eff */
[C---:B------:R-:W-:Y:S01]  /*0660*/  LEA R22, P1, R8.reuse, UR12, 0x2 ;  /* 0x0000000c08167c11 */ /* 0x040fe2000f8210ff */
[----:B------:R1:W4:Y:S03]  /*0670*/  LDG.E R13, desc[UR10][R4.64] ;  /* 0x0000000a040d7981 */ /* 0x000326000c1e1900 */
[----:B------:R-:W-:-:S05]  /*0680*/  LEA.HI.X R23, R8, UR13, R9, 0x2, P1 ;  /* 0x0000000d08177c11 */ /* 0x000fca00088f1409 */
[----:B------:R-:W5:Y:S01]  /*0690*/  LDG.E R22, desc[UR10][R22.64] ;  /* 0x0000000a16167981 */ /* 0x000f62000c1e1900 */
[----:B------:R-:W-:Y:S01]  /*06a0*/  IMAD.U32 R11, RZ, RZ, UR16 ;  /* 0x00000010ff0b7e24 */ /* 0x000fe2000f8e00ff */
[C---:B------:R-:W-:Y:S01]  /*06b0*/  IADD3 R8, P1, PT, R3.reuse, UR16, RZ ;  /* 0x0000001003087c10 */ /* 0x040fe2000ff3e0ff */
[----:B0-----:R-:W-:Y:S01]  /*06c0*/  IMAD.U32 R7, RZ, RZ, UR17 ;  /* 0x00000011ff077e24 */ /* 0x001fe2000f8e00ff */
[----:B------:R-:W-:Y:S02]  /*06d0*/  IADD3 R9, P2, PT, R3, UR17, RZ ;  /* 0x0000001103097c10 */ /* 0x000fe4000ff5e0ff */
[-C--:B------:R-:W-:Y:S02]  /*06e0*/  LEA.HI.X.SX32 R11, R11, R0.reuse, 0x1, P1 ;  /* 0x000000000b0b7211 */ /* 0x080fe400008f0eff */
[----:B------:R-:W-:Y:S02]  /*06f0*/  LEA R14, P1, R8, UR12, 0x2 ;  /* 0x0000000c080e7c11 */ /* 0x000fe4000f8210ff */
[----:B------:R-:W-:-:S02]  /*0700*/  LEA.HI.X.SX32 R6, R7, R0, 0x1, P2 ;  /* 0x0000000007067211 */ /* 0x000fc400010f0eff */
[----:B------:R-:W-:Y:S02]  /*0710*/  LEA.HI.X R15, R8, UR13, R11, 0x2, P1 ;  /* 0x0000000d080f7c11 */ /* 0x000fe400088f140b */
[----:B------:R-:W-:Y:S01]  /*0720*/  LEA R8, P1, R9, UR12, 0x2 ;  /* 0x0000000c09087c11 */ /* 0x000fe2000f8210ff */
[----:B------:R-:W-:Y:S01]  /*0730*/  IMAD.U32 R7, RZ, RZ, UR18 ;  /* 0x00000012ff077e24 */ /* 0x000fe2000f8e00ff */
[----:B-1----:R-:W-:Y:S01]  /*0740*/  IADD3 R5, P2, PT, R3, UR19, RZ ;  /* 0x0000001303057c10 */ /* 0x002fe2000ff5e0ff */
[----:B------:R-:W-:Y:S01]  /*0750*/  IMAD.U32 R11, RZ, RZ, UR19 ;  /* 0x00000013ff0b7e24 */ /* 0x000fe2000f8e00ff */
[----:B------:R-:W-:Y:S01]  /*0760*/  LEA.HI.X R9, R9, UR13, R6, 0x2, P1 ;  /* 0x0000000d09097c11 */ /* 0x000fe200088f1406 */
[----:B------:R0:W5:Y:S01]  /*0770*/  LDG.E R23, desc[UR10][R14.64] ;  /* 0x0000000a0e177981 */ /* 0x000162000c1e1900 */
[----:B------:R-:W-:Y:S02]  /*0780*/  IADD3 R4, P1, PT, R3, UR18, RZ ;  /* 0x0000001203047c10 */ /* 0x000fe4000ff3e0ff */
[-C--:B------:R-:W-:Y:S01]  /*0790*/  LEA.HI.X.SX32 R20, R11, R0.reuse, 0x1, P2 ;  /* 0x000000000b147211 */ /* 0x080fe200010f0eff */
[----:B------:R1:W5:Y:S01]  /*07a0*/  LDG.E R10, desc[UR10][R8.64] ;  /* 0x0000000a080a7981 */ /* 0x000362000c1e1900 */
[----:B------:R-:W-:-:S02]  /*07b0*/  LEA.HI.X.SX32 R7, R7, R0, 0x1, P1 ;  /* 0x0000000007077211 */ /* 0x000fc400008f0eff */
[----:B------:R-:W-:-:S04]  /*07c0*/  LEA R6, P1, R4, UR12, 0x2 ;  /* 0x0000000c04067c11 */ /* 0x000fc8000f8210ff */
[----:B------:R-:W-:Y:S02]  /*07d0*/  LEA.HI.X R7, R4, UR13, R7, 0x2, P1 ;  /* 0x0000000d04077c11 */ /* 0x000fe400088f1407 */
[----:B------:R-:W-:-:S03]  /*07e0*/  LEA R4, P1, R5, UR12, 0x2 ;  /* 0x0000000c05047c11 */ /* 0x000fc6000f8210ff */
[----:B------:R-:W5:Y:S01]  /*07f0*/  LDG.E R11, desc[UR10][R6.64] ;  /* 0x0000000a060b7981 */ /* 0x000f62000c1e1900 */
[----:B------:R-:W-:-:S05]  /*0800*/  LEA.HI.X R5, R5, UR13, R20, 0x2, P1 ;  /* 0x0000000d05057c11 */ /* 0x000fca00088f1414 */
[----:B------:R1:W5:Y:S01]  /*0810*/  LDG.E R14, desc[UR10][R4.64] ;  /* 0x0000000a040e7981 */ /* 0x000362000c1e1900 */
[----:B0-----:R-:W-:Y:S01]  /*0820*/  IMAD.U32 R15, RZ, RZ, UR20 ;  /* 0x00000014ff0f7e24 */ /* 0x001fe2000f8e00ff */
[----:B-1----:R-:W-:-:S04]  /*0830*/  IADD3 R9, P1, PT, R3, UR20, RZ ;  /* 0x0000001403097c10 */ /* 0x002fc8000ff3e0ff */
[----:B------:R-:W-:Y:S02]  /*0840*/  LEA.HI.X.SX32 R20, R15, R0, 0x1, P1 ;  /* 0x000000000f147211 */ /* 0x000fe400008f0eff */
[----:B------:R-:W-:-:S04]  /*0850*/  LEA R8, P1, R9, UR12, 0x2 ;  /* 0x0000000c09087c11 */ /* 0x000fc8000f8210ff */
[----:B------:R-:W-:-:S05]  /*0860*/  LEA.HI.X R9, R9, UR13, R20, 0x2, P1 ;  /* 0x0000000d09097c11 */ /* 0x000fca00088f1414 */
[----:B------:R0:W5:Y:S01]  /*0870*/  LDG.E R15, desc[UR10][R8.64] ;  /* 0x0000000a080f7981 */ /* 0x000162000c1e1900 */
[----:B------:R-:W1:Y:S01]  /*0880*/  S2R R20, SR_TID.X ;  /* 0x0000000000147919 */ /* 0x000e620000002100 */
[----:B------:R-:W0:Y:S01]  /*0890*/  S2UR UR9, SR_CgaCtaId ;  /* 0x00000000000979c3 */ /* 0x000e220000008800 */
[----:B------:R-:W-:Y:S02]  /*08a0*/  UMOV UR8, 0x400 ;  /* 0x0000040000087882 */ /* 0x000fe40000000000 */
[----:B0-----:R-:W-:Y:S01]  /*08b0*/  ULEA UR8, UR9, UR8, 0x18 ;  /* 0x0000000809087291 */ /* 0x001fe2000f8ec0ff */
[----:B-1----:R-:W-:-:S05]  /*08c0*/  IMAD.SHL.U32 R20, R20, 0x4, RZ ;  /* 0x0000000414147824 */ /* 0x002fca00078e00ff */
[----:B------:R-:W-:-:S05]  /*08d0*/  LOP3.LUT R20, R20, 0xf80, RZ, 0xc0, !PT ;  /* 0x00000f8014147812 */ /* 0x000fca00078ec0ff */
[----:B------:R-:W2:Y:S01]  /*08e0*/  LDS.128 R4, [R20+UR8] ;  /* 0x0000000814047984 */ /* 0x000ea20008000c00 */
[----:B------:R-:W-:Y:S01]  /*08f0*/  IMAD.U32 R27, RZ, RZ, UR21 ;  /* 0x00000015ff1b7e24 */ /* 0x000fe2000f8e00ff */
[----:B------:R-:W-:Y:S01]  /*0900*/  IADD3 R25, P1, PT, R3, UR21, RZ ;  /* 0x0000001503197c10 */ /* 0x000fe2000ff3e0ff */
[----:B------:R-:W-:-:S03]  /*0910*/  IMAD.U32 R9, RZ, RZ, UR22 ;  /* 0x00000016ff097e24 */ /* 0x000fc6000f8e00ff */
[----:B------:R-:W-:Y:S02]  /*0920*/  LEA.HI.X.SX32 R8, R27, R0, 0x1, P1 ;  /* 0x000000001b087211 */ /* 0x000fe400008f0eff */
[----:B------:R-:W-:-:S04]  /*0930*/  LEA R28, P1, R25, UR12, 0x2 ;  /* 0x0000000c191c7c11 */ /* 0x000fc8000f8210ff */
[----:B------:R-:W-:Y:S01]  /*0940*/  LEA.HI.X R29, R25, UR13, R8, 0x2, P1 ;  /* 0x0000000d191d7c11 */ /* 0x000fe200088f1408 */
[----:B------:R-:W-:-:S04]  /*0950*/  IMAD.U32 R25, RZ, RZ, UR24 ;  /* 0x00000018ff197e24 */ /* 0x000fc8000f8e00ff */
[----:B------:R0:W5:Y:S02]  /*0960*/  LDG.E R28, desc[UR10][R28.64] ;  /* 0x0000000a1c1c7981 */ /* 0x000164000c1e1900 */
[----:B0-----:R-:W-:Y:S02]  /*0970*/  IMAD.U32 R29, RZ, RZ, UR26 ;  /* 0x0000001aff1d7e24 */ /* 0x001fe4000f8e00ff */
[----:B--2---:R-:W-:Y:S01]  /*0980*/  FFMA R21, R24, R4, R21 ;  /* 0x0000000418157223 */ /* 0x004fe20000000015 */
[----:B------:R-:W-:-:S04]  /*0990*/  IADD3 R4, P2, PT, R3, UR22, RZ ;  /* 0x0000001603047c10 */ /* 0x000fc8000ff5e0ff */
[----:B------:R-:W-:Y:S02]  /*09a0*/  LEA.HI.X.SX32 R9, R9, R0, 0x1, P2 ;  /* 0x0000000009097211 */ /* 0x000fe400010f0eff */
[----:B------:R-:W-:-:S04]  /*09b0*/  LEA R8, P1, R4, UR12, 0x2 ;  /* 0x0000000c04087c11 */ /* 0x000fc8000f8210ff */
[----:B------:R-:W-:Y:S01]  /*09c0*/  LEA.HI.X R9, R4, UR13, R9, 0x2, P1 ;  /* 0x0000000d04097c11 */ /* 0x000fe200088f1409 */
[----:B---3--:R-:W-:Y:S01]  /*09d0*/  FFMA R4, R12, R5, R21 ;  /* 0x000000050c047223 */ /* 0x008fe20000000015 */
[----:B------:R-:W-:Y:S01]  /*09e0*/  IMAD.U32 R5, RZ, RZ, UR23 ;  /* 0x00000017ff057e24 */ /* 0x000fe2000f8e00ff */
[----:B------:R-:W-:Y:S02]  /*09f0*/  IADD3 R21, P1, PT, R3, UR23, RZ ;  /* 0x0000001703157c10 */ /* 0x000fe4000ff3e0ff */
[----:B------:R0:W2:Y:S02]  /*0a00*/  LDG.E R27, desc[UR10][R8.64] ;  /* 0x0000000a081b7981 */ /* 0x0000a4000c1e1900 */
[----:B------:R-:W-:Y:S01]  /*0a10*/  LEA.HI.X.SX32 R24, R5, R0, 0x1, P1 ;  /* 0x0000000005187211 */ /* 0x000fe200008f0eff */
[----:B----4-:R-:W-:-:S04]  /*0a20*/  FFMA R5, R13, R6, R4 ;  /* 0x000000060d057223 */ /* 0x010fc80000000004 */
[----:B-----5:R-:W-:Y:S02]  /*0a30*/  FFMA R22, R22, R7, R5 ;  /* 0x0000000716167223 */ /* 0x020fe40000000005 */
[----:B------:R-:W1:Y:S01]  /*0a40*/  LDS.128 R4, [R20+UR8+0x10] ;  /* 0x0000100814047984 */ /* 0x000e620008000c00 */
[----:B------:R-:W-:-:S04]  /*0a50*/  LEA R12, P1, R21, UR12, 0x2 ;  /* 0x0000000c150c7c11 */ /* 0x000fc8000f8210ff */
[----:B------:R-:W-:Y:S02]  /*0a60*/  LEA.HI.X R13, R21, UR13, R24, 0x2, P1 ;  /* 0x0000000d150d7c11 */ /* 0x000fe400088f1418 */
[C---:B------:R-:W-:Y:S02]  /*0a70*/  IADD3 R24, P1, PT, R3.reuse, UR24, RZ ;  /* 0x0000001803187c10 */ /* 0x040fe4000ff3e0ff */
[----:B------:R-:W-:Y:S01]  /*0a80*/  IADD3 R21, P2, PT, R3, UR25, RZ ;  /* 0x0000001903157c10 */ /* 0x000fe2000ff5e0ff */
[----:B------:R3:W4:Y:S01]  /*0a90*/  LDG.E R26, desc[UR10][R12.64] ;  /* 0x0000000a0c1a7981 */ /* 0x000722000c1e1900 */
[----:B0-----:R-:W-:Y:S01]  /*0aa0*/  LEA.HI.X.SX32 R9, R25, R0, 0x1, P1 ;  /* 0x0000000019097211 */ /* 0x001fe200008f0eff */
[----:B------:R-:W-:Y:S01]  /*0ab0*/  IMAD.U32 R25, RZ, RZ, UR25 ;  /* 0x00000019ff197e24 */ /* 0x000fe2000f8e00ff */
[----:B------:R-:W-:-:S04]  /*0ac0*/  LEA R8, P1, R24, UR12, 0x2 ;  /* 0x0000000c18087c11 */ /* 0x000fc8000f8210ff */
[----:B------:R-:W-:Y:S02]  /*0ad0*/  LEA.HI.X R9, R24, UR13, R9, 0x2, P1 ;  /* 0x0000000d18097c11 */ /* 0x000fe400088f1409 */
[----:B------:R-:W-:Y:S02]  /*0ae0*/  LEA.HI.X.SX32 R25, R25, R0, 0x1, P2 ;  /* 0x0000000019197211 */ /* 0x000fe400010f0eff */
[----:B------:R-:W-:-:S04]  /*0af0*/  LEA R24, P1, R21, UR12, 0x2 ;  /* 0x0000000c15187c11 */ /* 0x000fc8000f8210ff */
[----:B------:R-:W-:Y:S02]  /*0b00*/  LEA.HI.X R25, R21, UR13, R25, 0x2, P1 ;  /* 0x0000000d15197c11 */ /* 0x000fe400088f1419 */
[----:B---3--:R-:W-:Y:S01]  /*0b10*/  IADD3 R13, P1, PT, R3, UR26, RZ ;  /* 0x0000001a030d7c10 */ /* 0x008fe2000ff3e0ff */
[----:B------:R0:W3:Y:S03]  /*0b20*/  LDG.E R21, desc[UR10][R8.64] ;  /* 0x0000000a08157981 */ /* 0x0000e6000c1e1900 */
[----:B------:R-:W-:Y:S01]  /*0b30*/  LEA.HI.X.SX32 R29, R29, R0, 0x1, P1 ;  /* 0x000000001d1d7211 */ /* 0x000fe200008f0eff */
[----:B------:R5:W3:Y:S01]  /*0b40*/  LDG.E R12, desc[UR10][R24.64] ;  /* 0x0000000a180c7981 */ /* 0x000ae2000c1e1900 */
[----:B-1----:R-:W-:Y:S01]  /*0b50*/  FFMA R23, R23, R4, R22 ;  /* 0x0000000417177223 */ /* 0x002fe20000000016 */
[----:B0-----:R-:W-:-:S03]  /*0b60*/  LEA R8, P1, R13, UR12, 0x2 ;  /* 0x0000000c0d087c11 */ /* 0x001fc6000f8210ff */
[----:B------:R-:W-:Y:S01]  /*0b70*/  FFMA R10, R10, R5, R23 ;  /* 0x000000050a0a7223 */ /* 0x000fe20000000017 */
[----:B------:R-:W-:-:S03]  /*0b80*/  LEA.HI.X R9, R13, UR13, R29, 0x2, P1 ;  /* 0x0000000d0d097c11 */ /* 0x000fc600088f141d */
[----:B------:R-:W-:Y:S01]  /*0b90*/  FFMA R11, R11, R6, R10 ;  /* 0x000000060b0b7223 */ /* 0x000fe2000000000a */
[----:B------:R-:W-:Y:S01]  /*0ba0*/  IMAD.U32 R29, RZ, RZ, UR27 ;  /* 0x0000001bff1d7e24 */ /* 0x000fe2000f8e00ff */
[----:B------:R0:W3:Y:S01]  /*0bb0*/  LDG.E R13, desc[UR10][R8.64] ;  /* 0x0000000a080d7981 */ /* 0x0000e2000c1e1900 */
[----:B------:R-:W-:Y:S01]  /*0bc0*/  IADD3 R4, P1, PT, R3, UR27, RZ ;  /* 0x0000001b03047c10 */ /* 0x000fe2000ff3e0ff */
[----:B------:R-:W-:Y:S01]  /*0bd0*/  FFMA R14, R14, R7, R11 ;  /* 0x000000070e0e7223 */ /* 0x000fe2000000000b */
[----:B-----5:R-:W-:Y:S02]  /*0be0*/  IMAD.U32 R25, RZ, RZ, UR28 ;  /* 0x0000001cff197e24 */ /* 0x020fe4000f8e00ff */
[----:B------:R-:W-:Y:S01]  /*0bf0*/  LEA.HI.X.SX32 R23, R29, R0, 0x1, P1 ;  /* 0x000000001d177211 */ /* 0x000fe200008f0eff */
[----:B0-----:R-:W0:Y:S01]  /*0c00*/  LDS.128 R8, [R20+UR8+0x20] ;  /* 0x0000200814087984 */ /* 0x001e220008000c00 */
[----:B------:R-:W-:Y:S02]  /*0c10*/  LEA R22, P1, R4, UR12, 0x2 ;  /* 0x0000000c04167c11 */ /* 0x000fe4000f8210ff */
[----:B------:R-:W-:-:S02]  /*0c20*/  IADD3 R5, P2, PT, R3, UR28, RZ ;  /* 0x0000001c03057c10 */ /* 0x000fc4000ff5e0ff */
[----:B------:R-:W-:Y:S02]  /*0c30*/  LEA.HI.X R23, R4, UR13, R23, 0x2, P1 ;  /* 0x0000000d04177c11 */ /* 0x000fe400088f1417 */
[----:B------:R-:W-:Y:S02]  /*0c40*/  LEA.HI.X.SX32 R24, R25, R0, 0x1, P2 ;  /* 0x0000000019187211 */ /* 0x000fe400010f0eff */
[C---:B------:R-:W-:Y:S01]  /*0c50*/  LEA R4, P1, R5.reuse, UR12, 0x2 ;  /* 0x0000000c05047c11 */ /* 0x040fe2000f8210ff */
[----:B------:R-:W5:Y:S01]  /*0c60*/  LDG.E R22, desc[UR10][R22.64] ;  /* 0x0000000a16167981 */ /* 0x000f62000c1e1900 */
[----:B------:R-:W-:Y:S02]  /*0c70*/  IMAD.U32 R25, RZ, RZ, UR29 ;  /* 0x0000001dff197e24 */ /* 0x000fe4000f8e00ff */
[----:B------:R-:W-:Y:S02]  /*0c80*/  LEA.HI.X R5, R5, UR13, R24, 0x2, P1 ;  /* 0x0000000d05057c11 */ /* 0x000fe400088f1418 */
[----:B------:R-:W-:-:S03]  /*0c90*/  IADD3 R24, P1, PT, R3, UR29, RZ ;  /* 0x0000001d03187c10 */ /* 0x000fc6000ff3e0ff */
[----:B------:R1:W5:Y:S01]  /*0ca0*/  LDG.E R23, desc[UR10][R4.64] ;  /* 0x0000000a04177981 */ /* 0x000362000c1e1900 */
[----:B------:R-:W-:Y:S02]  /*0cb0*/  LEA.HI.X.SX32 R7, R25, R0, 0x1, P1 ;  /* 0x0000000019077211 */ /* 0x000fe400008f0eff */
[----:B------:R-:W-:Y:S01]  /*0cc0*/  LEA R6, P1, R24, UR12, 0x2 ;  /* 0x0000000c18067c11 */ /* 0x000fe2000f8210ff */
[----:B------:R-:W-:-:S03]  /*0cd0*/  IMAD.U32 R29, RZ, RZ, UR30 ;  /* 0x0000001eff1d7e24 */ /* 0x000fc6000f8e00ff */
[----:B------:R-:W-:Y:S02]  /*0ce0*/  LEA.HI.X R7, R24, UR13, R7, 0x2, P1 ;  /* 0x0000000d18077c11 */ /* 0x000fe400088f1407 */
[----:B------:R-:W-:-:S03]  /*0cf0*/  IADD3 R25, P1, PT, R3, UR30, RZ ;  /* 0x0000001e03197c10 */ /* 0x000fc6000ff3e0ff */
[----:B------:R0:W5:Y:S01]  /*0d00*/  LDG.E R24, desc[UR10][R6.64] ;  /* 0x0000000a06187981 */ /* 0x000162000c1e1900 */
[----:B------:R-:W-:Y:S02]  /*0d10*/  LEA.HI.X.SX32 R29, R29, R0, 0x1, P1 ;  /* 0x000000001d1d7211 */ /* 0x000fe400008f0eff */
[----:B-1----:R-:W-:-:S04]  /*0d20*/  LEA R4, P1, R25, UR12, 0x2 ;  /* 0x0000000c19047c11 */ /* 0x002fc8000f8210ff */
[----:B------:R-:W-:Y:S01]  /*0d30*/  LEA.HI.X R5, R25, UR13, R29, 0x2, P1 ;  /* 0x0000000d19057c11 */ /* 0x000fe200088f141d */
[----:B0-----:R-:W-:Y:S01]  /*0d40*/  IMAD.U32 R7, RZ, RZ, UR31 ;  /* 0x0000001fff077e24 */ /* 0x001fe2000f8e00ff */
[----:B------:R-:W-:Y:S01]  /*0d50*/  IADD3 R6, P1, PT, R3, UR31, RZ ;  /* 0x0000001f03067c10 */ /* 0x000fe2000ff3e0ff */
[----:B------:R-:W-:Y:S02]  /*0d60*/  FFMA R29, R15, R8, R14 ;  /* 0x000000080f1d7223 */ /* 0x000fe4000000000e */
[----:B------:R0:W5:Y:S01]  /*0d70*/  LDG.E R25, desc[UR10][R4.64] ;  /* 0x0000000a04197981 */ /* 0x000162000c1e1900 */
[----:B------:R-:W-:Y:S02]  /*0d80*/  LEA.HI.X.SX32 R15, R7, R0, 0x1, P1 ;  /* 0x00000000070f7211 */ /* 0x000fe400008f0eff */
[----:B------:R-:W-:-:S04]  /*0d90*/  LEA R14, P1, R6, UR12, 0x2 ;  /* 0x0000000c060e7c11 */ /* 0x000fc8000f8210ff */
[----:B------:R-:W-:-:S05]  /*0da0*/  LEA.HI.X R15, R6, UR13, R15, 0x2, P1 ;  /* 0x0000000d060f7c11 */ /* 0x000fca00088f140f */
[----:B------:R-:W5:Y:S01]  /*0db0*/  LDG.E R14, desc[UR10][R14.64] ;  /* 0x0000000a0e0e7981 */ /* 0x000f62000c1e1900 */
[----:B------:R-:W-:Y:S01]  /*0dc0*/  IMAD.U32 R7, RZ, RZ, UR32 ;  /* 0x00000020ff077e24 */ /* 0x000fe2000f8e00ff */
[----:B------:R-:W-:-:S04]  /*0dd0*/  IADD3 R6, P1, PT, R3, UR32, RZ ;  /* 0x0000002003067c10 */ /* 0x000fc8000ff3e0ff */
[----:B------:R-:W-:Y:S02]  /*0de0*/  LEA.HI.X.SX32 R7, R7, R0, 0x1, P1 ;  /* 0x0000000007077211 */ /* 0x000fe400008f0eff */
[----:B0-----:R-:W-:-:S04]  /*0df0*/  LEA R4, P1, R6, UR12, 0x2 ;  /* 0x0000000c06047c11 */ /* 0x001fc8000f8210ff */
[----:B------:R-:W-:-:S05]  /*0e00*/  LEA.HI.X R5, R6, UR13, R7, 0x2, P1 ;  /* 0x0000000d06057c11 */ /* 0x000fca00088f1407 */
[----:B------:R0:W5:Y:S04]  /*0e10*/  LDG.E R15, desc[UR10][R4.64] ;  /* 0x0000000a040f7981 */ /* 0x000168000c1e1900 */
[----:B0-----:R-:W3:Y:S01]  /*0e20*/  LDS.128 R4, [R20+UR8+0x30] ;  /* 0x0000300814047984 */ /* 0x001ee20008000c00 */
[----:B------:R-:W-:Y:S01]  /*0e30*/  FFMA R28, R28, R9, R29 ;  /* 0x000000091c1c7223 */ /* 0x000fe2000000001d */
[----:B------:R-:W-:-:S03]  /*0e40*/  IMAD.U32 R29, RZ, RZ, UR34 ;  /* 0x00000022ff1d7e24 */ /* 0x000fc6000f8e00ff */
[----:B--2---:R-:W-:-:S04]  /*0e50*/  FFMA R27, R27, R10, R28 ;  /* 0x0000000a1b1b7223 */ /* 0x004fc8000000001c */
[----:B----4-:R-:W-:Y:S02]  /*0e60*/  FFMA R26, R26, R11, R27 ;  /* 0x0000000b1a1a7223 */ /* 0x010fe4000000001b */
[----:B------:R-:W0:Y:S02]  /*0e70*/  LDS.128 R8, [R20+UR8+0x40] ;  /* 0x0000400814087984 */ /* 0x000e240008000c00 */
[----:B---3--:R-:W-:-:S04]  /*0e80*/  FFMA R21, R21, R4, R26 ;  /* 0x0000000415157223 */ /* 0x008fc8000000001a */
[----:B------:R-:W-:Y:S01]  /*0e90*/  FFMA R26, R12, R5, R21 ;  /* 0x000000050c1a7223 */ /* 0x000fe20000000015 */
[----:B------:R-:W-:Y:S01]  /*0ea0*/  IMAD.U32 R21, RZ, RZ, UR33 ;  /* 0x00000021ff157e24 */ /* 0x000fe2000f8e00ff */
[C---:B------:R-:W-:Y:S02]  /*0eb0*/  IADD3 R12, P1, PT, R3.reuse, UR33, RZ ;  /* 0x00000021030c7c10 */ /* 0x040fe4000ff3e0ff */
[----:B------:R-:W-:Y:S02]  /*0ec0*/  IADD3 R5, P2, PT, R3, UR34, RZ ;  /* 0x0000002203057c10 */ /* 0x000fe4000ff5e0ff */
[----:B------:R-:W-:Y:S01]  /*0ed0*/  LEA.HI.X.SX32 R21, R21, R0, 0x1, P1 ;  /* 0x0000000015157211 */ /* 0x000fe200008f0eff */
[----:B------:R-:W-:Y:S01]  /*0ee0*/  FFMA R13, R13, R6, R26 ;  /* 0x000000060d0d7223 */ /* 0x000fe2000000001a */
[----:B------:R-:W-:Y:S02]  /*0ef0*/  LEA R26, P1, R12, UR12, 0x2 ;  /* 0x0000000c0c1a7c11 */ /* 0x000fe4000f8210ff */
[----:B------:R-:W-:-:S02]  /*0f00*/  LEA.HI.X.SX32 R6, R29, R0, 0x1, P2 ;  /* 0x000000001d067211 */ /* 0x000fc400010f0eff */
[----:B------:R-:W-:Y:S02]  /*0f10*/  LEA.HI.X R27, R12, UR13, R21, 0x2, P1 ;  /* 0x0000000d0c1b7c11 */ /* 0x000fe400088f1415 */
[----:B------:R-:W-:Y:S01]  /*0f20*/  LEA R4, P1, R5, UR12, 0x2 ;  /* 0x0000000c05047c11 */ /* 0x000fe2000f8210ff */
[----:B------:R-:W-:Y:S01]  /*0f30*/  IMAD.U32 R29, RZ, RZ, UR35 ;  /* 0x00000023ff1d7e24 */ /* 0x000fe2000f8e00ff */
[----:B------:R-:W-:Y:S01]  /*0f40*/  IADD3 R21, P2, PT, R3, UR35, RZ ;  /* 0x0000002303157c10 */ /* 0x000fe2000ff5e0ff */
[----:B------:R1:W2:Y:S01]  /*0f50*/  LDG.E R12, desc[UR10][R26.64] ;  /* 0x0000000a1a0c7981 */ /* 0x0002a2000c1e1900 */
[----:B------:R-:W-:Y:S02]  /*0f60*/  LEA.HI.X R5, R5, UR13, R6, 0x2, P1 ;  /* 0x0000000d05057c11 */ /* 0x000fe400088f1406 */
[----:B------:R-:W-:Y:S02]  /*0f70*/  IADD3 R6, P1, PT, R3, UR36, RZ ;  /* 0x0000002403067c10 */ /* 0x000fe4000ff3e0ff */
[----:B------:R-:W-:Y:S01]  /*0f80*/  LEA.HI.X.SX32 R28, R29, R0, 0x1, P2 ;  /* 0x000000001d1c7211 */ /* 0x000fe200010f0eff */
[----:B-----5:R-:W-:-:S02]  /*0f90*/  FFMA R22, R22, R7, R13 ;  /* 0x0000000716167223 */ /* 0x020fc4000000000d */
[----:B------:R3:W4:Y:S01]  /*0fa0*/  LDG.E R13, desc[UR10][R4.64] ;  /* 0x0000000a040d7981 */ /* 0x000722000c1e1900 */
[----:B-1----:R-:W-:Y:S02]  /*0fb0*/  IMAD.U32 R27, RZ, RZ, UR37 ;  /* 0x00000025ff1b7e24 */ /* 0x002fe4000f8e00ff */
[----:B---3--:R-:W-:Y:S02]  /*0fc0*/  IMAD.U32 R5, RZ, RZ, UR36 ;  /* 0x00000024ff057e24 */ /* 0x008fe4000f8e00ff */
[----:B0-----:R-:W-:Y:S01]  /*0fd0*/  FFMA R7, R23, R8, R22 ;  /* 0x0000000817077223 */ /* 0x001fe20000000016 */
[----:B------:R-:W-:Y:S02]  /*0fe0*/  LEA R22, P2, R21, UR12, 0x2 ;  /* 0x0000000c15167c11 */ /* 0x000fe4000f8410ff */
[----:B------:R-:W-:Y:S02]  /*0ff0*/  IADD3 R8, P3, PT, R3, UR37, RZ ;  /* 0x0000002503087c10 */ /* 0x000fe4000ff7e0ff */
[----:B------:R-:W-:-:S02]  /*1000*/  LEA.HI.X.SX32 R5, R5, R0, 0x1, P1 ;  /* 0x0000000005057211 */ /* 0x000fc400008f0eff */
[----:B------:R-:W-:Y:S02]  /*1010*/  LEA R4, P1, R6, UR12, 0x2 ;  /* 0x0000000c06047c11 */ /* 0x000fe4000f8210ff */
[----:B------:R-:W-:Y:S02]  /*1020*/  LEA.HI.X R23, R21, UR13, R28, 0x2, P2 ;  /* 0x0000000d15177c11 */ /* 0x000fe400090f141c */
[----:B------:R-:W-:Y:S02]  /*1030*/  LEA.HI.X.SX32 R21, R27, R0, 0x1, P3 ;  /* 0x000000001b157211 */ /* 0x000fe400018f0eff */
[----:B------:R-:W-:Y:S01]  /*1040*/  LEA R26, P2, R8, UR12, 0x2 ;  /* 0x0000000c081a7c11 */ /* 0x000fe2000f8410ff */
[----:B------:R-:W-:Y:S01]  /*1050*/  FFMA R24, R24, R9, R7 ;  /* 0x0000000918187223 */ /* 0x000fe20000000007 */
[----:B------:R-:W-:Y:S01]  /*1060*/  LEA.HI.X R5, R6, UR13, R5, 0x2, P1 ;  /* 0x0000000d06057c11 */ /* 0x000fe200088f1405 */
[----:B------:R-:W-:Y:S01]  /*1070*/  IMAD.U32 R29, RZ, RZ, UR38 ;  /* 0x00000026ff1d7e24 */ /* 0x000fe2000f8e00ff */
[----:B------:R-:W-:Y:S01]  /*1080*/  LEA.HI.X R27, R8, UR13, R21, 0x2, P2 ;  /* 0x0000000d081b7c11 */ /* 0x000fe200090f1415 */
[----:B------:R-:W3:Y:S04]  /*1090*/  LDG.E R22, desc[UR10][R22.64] ;  /* 0x0000000a16167981 */ /* 0x000ee8000c1e1900 */
[----:B------:R0:W5:Y:S01]  /*10a0*/  LDG.E R21, desc[UR10][R4.64] ;  /* 0x0000000a04157981 */ /* 0x000162000c1e1900 */
[----:B------:R-:W-:-:S03]  /*10b0*/  IADD3 R9, P1, PT, R3, UR38, RZ ;  /* 0x0000002603097c10 */ /* 0x000fc6000ff3e0ff */
[----:B0-----:R-:W0:Y:S01]  /*10c0*/  LDS.128 R4, [R20+UR8+0x50] ;  /* 0x0000500814047984 */ /* 0x001e220008000c00 */
[----:B------:R-:W-:Y:S01]  /*10d0*/  FFMA R25, R25, R10, R24 ;  /* 0x0000000a19197223 */ /* 0x000fe20000000018 */
[-C--:B------:R-:W-:Y:S01]  /*10e0*/  LEA.HI.X.SX32 R10, R29, R0.reuse, 0x1, P1 ;  /* 0x000000001d0a7211 */ /* 0x080fe200008f0eff */
[----:B------:R-:W-:Y:S01]  /*10f0*/  IMAD.U32 R23, RZ, RZ, UR39 ;  /* 0x00000027ff177e24 */ /* 0x000fe2000f8e00ff */
[----:B------:R-:W-:Y:S01]  /*1100*/  LEA R28, P1, R9, UR12, 0x2 ;  /* 0x0000000c091c7c11 */ /* 0x000fe2000f8210ff */
[----:B------:R1:W5:Y:S01]  /*1110*/  LDG.E R24, desc[UR10][R26.64] ;  /* 0x0000000a1a187981 */ /* 0x000362000c1e1900 */
[----:B------:R-:W-:Y:S02]  /*1120*/  IADD3 R8, P2, PT, R3, UR39, RZ ;  /* 0x0000002703087c10 */ /* 0x000fe4000ff5e0ff */
[----:B------:R-:W-:Y:S02]  /*1130*/  LEA.HI.X R29, R9, UR13, R10, 0x2, P1 ;  /* 0x0000000d091d7c11 */ /* 0x000fe400088f140a */
[----:B------:R-:W-:Y:S01]  /*1140*/  LEA.HI.X.SX32 R9, R23, R0, 0x1, P2 ;  /* 0x0000000017097211 */ /* 0x000fe200010f0eff */
[----:B------:R-:W-:Y:S01]  /*1150*/  FFMA R14, R14, R11, R25 ;  /* 0x0000000b0e0e7223 */ /* 0x000fe20000000019 */
[C---:B-1----:R-:W-:Y:S01]  /*1160*/  LEA R26, P1, R8.reuse, UR12, 0x2 ;  /* 0x0000000c081a7c11 */ /* 0x042fe2000f8210ff */
[----:B------:R-:W-:Y:S01]  /*1170*/  IMAD.U32 R11, RZ, RZ, UR40 ;  /* 0x00000028ff0b7e24 */ /* 0x000fe2000f8e00ff */
[----:B------:R1:W5:Y:S02]  /*1180*/  LDG.E R23, desc[UR10][R28.64] ;  /* 0x0000000a1c177981 */ /* 0x000364000c1e1900 */
[----:B------:R-:W-:-:S02]  /*1190*/  LEA.HI.X R27, R8, UR13, R9, 0x2, P1 ;  /* 0x0000000d081b7c11 */ /* 0x000fc400088f1409 */
[C---:B------:R-:W-:Y:S01]  /*11a0*/  IADD3 R9, P1, PT, R3.reuse, UR40, RZ ;  /* 0x0000002803097c10 */ /* 0x040fe2000ff3e0ff */
[----:B------:R-:W-:Y:S01]  /*11b0*/  IMAD.U32 R25, RZ, RZ, UR41 ;  /* 0x00000029ff197e24 */ /* 0x000fe2000f8e00ff */
[----:B------:R-:W-:Y:S01]  /*11c0*/  IADD3 R10, P2, PT, R3, UR41, RZ ;  /* 0x00000029030a7c10 */ /* 0x000fe2000ff5e0ff */
[----:B------:R1:W5:Y:S01]  /*11d0*/  LDG.E R26, desc[UR10][R26.64] ;  /* 0x0000000a1a1a7981 */ /* 0x000362000c1e1900 */
[----:B------:R-:W-:Y:S02]  /*11e0*/  LEA.HI.X.SX32 R11, R11, R0, 0x1, P1 ;  /* 0x000000000b0b7211 */ /* 0x000fe400008f0eff */
[----:B------:R-:W-:-:S04]  /*11f0*/  LEA R8, P1, R9, UR12, 0x2 ;  /* 0x0000000c09087c11 */ /* 0x000fc8000f8210ff */
[----:B------:R-:W-:Y:S02]  /*1200*/  LEA.HI.X R9, R9, UR13, R11, 0x2, P1 ;  /* 0x0000000d09097c11 */ /* 0x000fe400088f140b */
[----:B------:R-:W-:Y:S02]  /*1210*/  LEA.HI.X.SX32 R11, R25, R0, 0x1, P2 ;  /* 0x00000000190b7211 */ /* 0x000fe400010f0eff */
[C---:B-1----:R-:W-:Y:S01]  /*1220*/  LEA R28, P1, R10.reuse, UR12, 0x2 ;  /* 0x0000000c0a1c7c11 */ /* 0x042fe2000f8210ff */
[----:B------:R-:W-:Y:S01]  /*1230*/  IMAD.U32 R27, RZ, RZ, UR42 ;  /* 0x0000002aff1b7e24 */ /* 0x000fe2000f8e00ff */
[----:B------:R1:W5:Y:S02]  /*1240*/  LDG.E R25, desc[UR10][R8.64] ;  /* 0x0000000a08197981 */ /* 0x000364000c1e1900 */
[----:B------:R-:W-:Y:S02]  /*1250*/  LEA.HI.X R29, R10, UR13, R11, 0x2, P1 ;  /* 0x0000000d0a1d7c11 */ /* 0x000fe400088f140b */
[----:B------:R-:W-:Y:S01]  /*1260*/  IADD3 R11, P1, PT, R3, UR42, RZ ;  /* 0x0000002a030b7c10 */ /* 0x000fe2000ff3e0ff */
[----:B0-----:R-:W-:Y:S01]  /*1270*/  FFMA R15, R15, R4, R14 ;  /* 0x000000040f0f7223 */ /* 0x001fe2000000000e */
[----:B------:R-:W-:Y:S01]  /*1280*/  IADD3 R4, P2, PT, R3, UR43, RZ ;  /* 0x0000002b03047c10 */ /* 0x000fe2000ff5e0ff */
[----:B------:R-:W5:Y:S01]  /*1290*/  LDG.E R28, desc[UR10][R28.64] ;  /* 0x0000000a1c1c7981 */ /* 0x000f62000c1e1900 */
[----:B------:R-:W-:Y:S01]  /*12a0*/  LEA.HI.X.SX32 R14, R27, R0, 0x1, P1 ;  /* 0x000000001b0e7211 */ /* 0x000fe200008f0eff */
[----:B------:R-:W-:Y:S01]  /*12b0*/  IMAD.U32 R27, RZ, RZ, UR43 ;  /* 0x0000002bff1b7e24 */ /* 0x000fe2000f8e00ff */
[----:B------:R-:W-:-:S04]  /*12c0*/  LEA R10, P1, R11, UR12, 0x2 ;  /* 0x0000000c0b0a7c11 */ /* 0x000fc8000f8210ff */
[----:B------:R-:W-:Y:S02]  /*12d0*/  LEA.HI.X R11, R11, UR13, R14, 0x2, P1 ;  /* 0x0000000d0b0b7c11 */ /* 0x000fe400088f140e */
[----:B------:R-:W-:Y:S02]  /*12e0*/  LEA.HI.X.SX32 R27, R27, R0, 0x1, P2 ;  /* 0x000000001b1b7211 */ /* 0x000fe400010f0eff */
[----:B-1----:R-:W-:-:S04]  /*12f0*/  LEA R8, P1, R4, UR12, 0x2 ;  /* 0x0000000c04087c11 */ /* 0x002fc8000f8210ff */
[----:B------:R-:W-:Y:S02]  /*1300*/  LEA.HI.X R9, R4, UR13, R27, 0x2, P1 ;  /* 0x0000000d04097c11 */ /* 0x000fe400088f141b */
[----:B------:R-:W5:Y:S04]  /*1310*/  LDG.E R27, desc[UR10][R10.64] ;  /* 0x0000000a0a1b7981 */ /* 0x000f68000c1e1900 */
[----:B------:R0:W5:Y:S04]  /*1320*/  LDG.E R4, desc[UR10][R8.64] ;  /* 0x0000000a08047981 */ /* 0x000168000c1e1900 */
[----:B0-----:R-:W5:Y:S01]  /*1330*/  LDS.128 R8, [R20+UR8+0x60] ;  /* 0x0000600814087984 */ /* 0x001f620008000c00 */
[----:B--2---:R-:W-:-:S04]  /*1340*/  FFMA R12, R12, R5, R15 ;  /* 0x000000050c0c7223 */ /* 0x004fc8000000000f */
[----:B----4-:R-:W-:Y:S02]  /*1350*/  FFMA R5, R13, R6, R12 ;  /* 0x000000060d057223 */ /* 0x010fe4000000000c */
[----:B------:R-:W0:Y:S02]  /*1360*/  LDS.128 R12, [R20+UR8+0x70] ;  /* 0x00007008140c7984 */ /* 0x000e240008000c00 */
[----:B---3--:R-:W-:-:S04]  /*1370*/  FFMA R22, R22, R7, R5 ;  /* 0x0000000716167223 */ /* 0x008fc80000000005 */
[----:B-----5:R-:W-:-:S04]  /*1380*/  FFMA R21, R21, R8, R22 ;  /* 0x0000000815157223 */ /* 0x020fc80000000016 */
[----:B------:R-:W-:-:S04]  /*1390*/  FFMA R24, R24, R9, R21 ;  /* 0x0000000918187223 */ /* 0x000fc80000000015 */
[----:B------:R-:W-:-:S04]  /*13a0*/  FFMA R23, R23, R10, R24 ;  /* 0x0000000a17177223 */ /* 0x000fc80000000018 */
[----:B------:R-:W-:-:S04]  /*13b0*/  FFMA R26, R26, R11, R23 ;  /* 0x0000000b1a1a7223 */ /* 0x000fc80000000017 */
[----:B0-----:R-:W-:-:S04]  /*13c0*/  FFMA R25, R25, R12, R26 ;  /* 0x0000000c19197223 */ /* 0x001fc8000000001a */
[----:B------:R-:W-:-:S04]  /*13d0*/  FFMA R28, R28, R13, R25 ;  /* 0x0000000d1c1c7223 */ /* 0x000fc80000000019 */
[----:B------:R-:W-:-:S04]  /*13e0*/  FFMA R27, R27, R14, R28 ;  /* 0x0000000e1b1b7223 */ /* 0x000fc8000000001c */
[----:B------:R-:W-:-:S07]  /*13f0*/  FFMA R21, R4, R15, R27 ;  /* 0x0000000f04157223 */ /* 0x000fce000000001b */
.L_x_2:
[----:B------:R-:W-:Y:S05]  /*1400*/  BSYNC.RECONVERGENT B0 ;  /* 0x0000000000007941 */ /* 0x000fea0003800200 */
.L_x_1:
[----:B------:R-:W-:Y:S01]  /*1410*/  BAR.SYNC.DEFER_BLOCKING 0x0 ;  /* 0x0000000000007b1d */ /* 0x000fe20000010000 */
[----:B------:R-:W-:Y:S01]  /*1420*/  UISETP.GE.AND UP0, UPT, UR5, UR44, UPT ;  /* 0x0000002c0500728c */ /* 0x000fe2000bf06270 */
[----:B------:R-:W-:Y:S01]  /*1430*/  IADD3 R2, P1, PT, R2, 0x80, RZ ;  /* 0x0000008002027810 */ /* 0x000fe20007f3e0ff */
[----:B------:R-:W-:Y:S02]  /*1440*/  ULEA UR7, UR6, UR7, 0x5 ;  /* 0x0000000706077291 */ /* 0x000fe4000f8e28ff */
[----:B------:R-:W-:Y:S02]  /*1450*/  ULEA UR14, UR6, UR14, 0x5 ;  /* 0x0000000e060e7291 */ /* 0x000fe4000f8e28ff */
[----:B------:R-:W-:Y:S01]  /*1460*/  IMAD.X R17, RZ, RZ, R17, P1 ;  /* 0x000000ffff117224 */ /* 0x000fe200008e0611 */
[----:B------:R-:W-:Y:S02]  /*1470*/  ULEA UR15, UR6, UR15, 0x5 ;  /* 0x0000000f060f7291 */ /* 0x000fe4000f8e28ff */
[----:B------:R-:W-:-:S02]  /*1480*/  ULEA UR16, UR6, UR16, 0x5 ;  /* 0x0000001006107291 */ /* 0x000fc4000f8e28ff */
[----:B------:R-:W-:Y:S02]  /*1490*/  ULEA UR17, UR6, UR17, 0x5 ;  /* 0x0000001106117291 */ /* 0x000fe4000f8e28ff */
[----:B------:R-:W-:Y:S02]  /*14a0*/  ULEA UR18, UR6, UR18, 0x5 ;  /* 0x0000001206127291 */ /* 0x000fe4000f8e28ff */
[----:B------:R-:W-:Y:S02]  /*14b0*/  ULEA UR19, UR6, UR19, 0x5 ;  /* 0x0000001306137291 */ /* 0x000fe4000f8e28ff */
[----:B------:R-:W-:Y:S02]  /*14c0*/  ULEA UR20, UR6, UR20, 0x5 ;  /* 0x0000001406147291 */ /* 0x000fe4000f8e28ff */
        /* <DEDUP_REMOVED lines=23> */
[----:B------:R-:W-:Y:S01]  /*1640*/  ULEA UR4, UR6, UR4, 0x5 ;  /* 0x0000000406047291 */ /* 0x000fe2000f8e28ff */
[----:B------:R-:W-:Y:S11]  /*1650*/  BRA.U !UP0, `(.L_x_3) ;  /* 0xffffffed08907547 */ /* 0x000ff6000b83ffff */
.L_x_0:
[----:B------:R-:W1:Y:S02]  /*1660*/  LDCU UR8, c[0x0][0x380] ;  /* 0x00007000ff0877ac */ /* 0x000e640008000800 */
[----:B-1----:R-:W-:-:S13]  /*1670*/  ISETP.GE.AND P0, PT, R19, UR8, PT ;  /* 0x0000000813007c0c */ /* 0x002fda000bf06270 */
[----:B------:R-:W-:Y:S05]  /*1680*/  @P0 EXIT ;  /* 0x000000000000094d */ /* 0x000fea0003800000 */
[----:B------:R-:W1:Y:S01]  /*1690*/  LDC.64 R2, c[0x0][0x3a8] ;  /* 0x0000ea00ff027b82 */ /* 0x000e620000000a00 */
[----:B------:R-:W-:-:S04]  /*16a0*/  IMAD R19, R18, UR8, R19 ;  /* 0x0000000812137c24 */ /* 0x000fc8000f8e0213 */
[----:B-1----:R-:W-:-:S05]  /*16b0*/  IMAD.WIDE R2, R19, 0x4, R2 ;  /* 0x0000000413027825 */ /* 0x002fca00078e0202 */
[----:B------:R-:W-:Y:S01]  /*16c0*/  STG.E desc[UR10][R2.64], R21 ;  /* 0x0000001502007986 */ /* 0x000fe2000c10190a */
[----:B------:R-:W-:Y:S05]  /*16d0*/  EXIT ;  /* 0x000000000000794d */ /* 0x000fea0003800000 */
.L_x_4:
[----:B------:R-:W-:-:S00]  /*16e0*/  BRA `(.L_x_4) ;  /* 0xfffffffc00fc7947 */ /* 0x000fc0000383ffff */
[----:B------:R-:W-:-:S00]  /*16f0*/  NOP ;  /* 0x0000000000007918 */ /* 0x000fc00000000000 */
        /* <DEDUP_REMOVED lines=8> */
.L_x_5:


//--------------------- .nv.shared._Z24cache_smem_select_matmulILi32EEviiiiPKfS1_PKiPf --------------------------
	.section	.nv.shared._Z24cache_smem_select_matmulILi32EEviiiiPKfS1_PKiPf,"aw",@nobits
	.sectionflags	@""
	.align	4
.nv.shared._Z24cache_smem_select_matmulILi32EEviiiiPKfS1_PKiPf:
	.zero		5120


//--------------------- .nv.shared.reserved.0     --------------------------
	.section	.nv.shared.reserved.0,"aw",@nobits
	.weak		__nv_reservedSMEM_offset_0_alias
	.size		__nv_reservedSMEM_offset_0_alias, 0, 64
	.other		__nv_reservedSMEM_offset_0_alias,@"STO_CUDA_RESERVED_SHARED STV_DEFAULT"
__nv_reservedSMEM_offset_0_alias:
	.zero		0
	.zero		64


//--------------------- .nv.constant0._Z24cache_smem_select_matmulILi32EEviiiiPKfS1_PKiPf --------------------------
	.section	.nv.constant0._Z24cache_smem_select_matmulILi32EEviiiiPKfS1_PKiPf,"a",@progbits
	.sectionflags	@""
	.align	4
.nv.constant0._Z24cache_smem_select_matmulILi32EEviiiiPKfS1_PKiPf:
	.zero		944


//--------------------- SYMBOLS --------------------------

	.type		.nv.reservedSmem.offset0,@object
	.size		.nv.reservedSmem.offset0,0x4
	.type		.nv.reservedSmem.cap,@object
	.size		.nv.reservedSmem.cap,0x4
